	.target	sm_90a

	.elftype	@"ET_EXEC"


//--------------------- .note.nv.tkinfo           --------------------------
	.section	.note.nv.tkinfo,"",@"SHT_NOTE"
	.sectionflags	@"SHF_NOTE_NV_TKINFO"
	.tkinfo
        /*0018*/ 	.word	0x00000002
        /*0030*/ 	.string	""
        /*0030*/ 	.string	"ptxas"
        /*0030*/ 	.string	"Cuda compilation tools, release 13.0, V13.0.88"
        /*0030*/ 	.string	"Build cuda_13.0.r13.0/compiler.36424714_0"
        /*0030*/ 	.string	"-v  -suppress-debug-info  -lineinfo  -arch sm_90a "



//--------------------- .note.nv.cuinfo           --------------------------
	.section	.note.nv.cuinfo,"",@"SHT_NOTE"
	.sectionflags	@"SHF_NOTE_NV_CUINFO"
        /*0018*/ 	.short	0x0002
        /*001a*/ 	.short	0x005a
        /*001c*/ 	.short	0x0082
	.zero		2


//--------------------- .nv.info                  --------------------------
	.section	.nv.info,"",@"SHT_CUDA_INFO"
	.align	4


	//----- nvinfo : EIATTR_REGCOUNT
	.align		4
        /*0000*/ 	.byte	0x04, 0x2f
        /*0002*/ 	.short	(.L_2 - .L_1)
	.align		4
.L_1:
        /*0004*/ 	.word	index@(attn_fwd)
        /*0008*/ 	.word	0x000000b5


	//----- nvinfo : EIATTR_FRAME_SIZE
	.align		4
.L_2:
        /*000c*/ 	.byte	0x04, 0x11
        /*000e*/ 	.short	(.L_4 - .L_3)
	.align		4
.L_3:
        /*0010*/ 	.word	index@(attn_fwd)
        /*0014*/ 	.word	0x00000000


	//----- nvinfo : EIATTR_MIN_STACK_SIZE
	.align		4
.L_4:
        /*0018*/ 	.byte	0x04, 0x12
        /*001a*/ 	.short	(.L_6 - .L_5)
	.align		4
.L_5:
        /*001c*/ 	.word	index@(attn_fwd)
        /*0020*/ 	.word	0x00000000
.L_6:


//--------------------- .nv.compat                --------------------------
	.section	.nv.compat,"",@"SHT_CUDA_COMPAT_INFO"
	.align	4
        /*0000*/ 	.byte	0x02, 0x09, 0x01, 0x00, 0x02, 0x02, 0x02, 0x00, 0x02, 0x05, 0x05, 0x00, 0x03, 0x07, 0x01, 0x01
        /*0010*/ 	.byte	0x02, 0x03, 0x00, 0x00, 0x02, 0x06, 0x01, 0x00, 0x04, 0x0b, 0x08, 0x00, 0x00, 0x00, 0x00, 0x00
        /*0020*/ 	.byte	0x00, 0x00, 0x00, 0x00


//--------------------- .nv.info.attn_fwd         --------------------------
	.section	.nv.info.attn_fwd,"",@"SHT_CUDA_INFO"
	.sectionflags	@""
	.align	4


	//----- nvinfo : EIATTR_CUDA_API_VERSION
	.align		4
        /*0000*/ 	.byte	0x04, 0x37
        /*0002*/ 	.short	(.L_8 - .L_7)
.L_7:
        /*0004*/ 	.word	0x00000082


	//----- nvinfo : EIATTR_KPARAM_INFO
	.align		4
.L_8:
        /*0008*/ 	.byte	0x04, 0x17
        /*000a*/ 	.short	(.L_10 - .L_9)
.L_9:
        /*000c*/ 	.word	0x00000000
        /*0010*/ 	.short	0x0019
        /*0012*/ 	.short	0x0080
        /*0014*/ 	.byte	0x00, 0xf4, 0x21, 0x00


	//----- nvinfo : EIATTR_KPARAM_INFO
	.align		4
.L_10:
        /*0018*/ 	.byte	0x04, 0x17
        /*001a*/ 	.short	(.L_12 - .L_11)
.L_11:
        /*001c*/ 	.word	0x00000000
        /*0020*/ 	.short	0x0018
        /*0022*/ 	.short	0x0078
        /*0024*/ 	.byte	0x00, 0xf4, 0x21, 0x00


	//----- nvinfo : EIATTR_KPARAM_INFO
	.align		4
.L_12:
        /*0028*/ 	.byte	0x04, 0x17
        /*002a*/ 	.short	(.L_14 - .L_13)
.L_13:
        /*002c*/ 	.word	0x00000000
        /*0030*/ 	.short	0x0017
        /*0032*/ 	.short	0x0070
        /*0034*/ 	.byte	0x00, 0xf0, 0x11, 0x00


	//----- nvinfo : EIATTR_KPARAM_INFO
	.align		4
.L_14:
        /*0038*/ 	.byte	0x04, 0x17
        /*003a*/ 	.short	(.L_16 - .L_15)
.L_15:
        /*003c*/ 	.word	0x00000000
        /*0040*/ 	.short	0x0016
        /*0042*/ 	.short	0x006c
        /*0044*/ 	.byte	0x00, 0xf0, 0x11, 0x00


	//----- nvinfo : EIATTR_KPARAM_INFO
	.align		4
.L_16:
        /*0048*/ 	.byte	0x04, 0x17
        /*004a*/ 	.short	(.L_18 - .L_17)
.L_17:
        /*004c*/ 	.word	0x00000000
        /*0050*/ 	.short	0x0015
        /*0052*/ 	.short	0x0068
        /*0054*/ 	.byte	0x00, 0xf0, 0x11, 0x00


	//----- nvinfo : EIATTR_KPARAM_INFO
	.align		4
.L_18:
        /*0058*/ 	.byte	0x04, 0x17
        /*005a*/ 	.short	(.L_20 - .L_19)
.L_19:
        /*005c*/ 	.word	0x00000000
        /*0060*/ 	.short	0x0014
        /*0062*/ 	.short	0x0064
        /*0064*/ 	.byte	0x00, 0xf0, 0x11, 0x00


	//----- nvinfo : EIATTR_KPARAM_INFO
	.align		4
.L_20:
        /*0068*/ 	.byte	0x04, 0x17
        /*006a*/ 	.short	(.L_22 - .L_21)
.L_21:
        /*006c*/ 	.word	0x00000000
        /*0070*/ 	.short	0x0013
        /*0072*/ 	.short	0x0060
        /*0074*/ 	.byte	0x00, 0xf0, 0x11, 0x00


	//----- nvinfo : EIATTR_KPARAM_INFO
	.align		4
.L_22:
        /*0078*/ 	.byte	0x04, 0x17
        /*007a*/ 	.short	(.L_24 - .L_23)
.L_23:
        /*007c*/ 	.word	0x00000000
        /*0080*/ 	.short	0x0012
        /*0082*/ 	.short	0x005c
        /*0084*/ 	.byte	0x00, 0xf0, 0x11, 0x00


	//----- nvinfo : EIATTR_KPARAM_INFO
	.align		4
.L_24:
        /*0088*/ 	.byte	0x04, 0x17
        /*008a*/ 	.short	(.L_26 - .L_25)
.L_25:
        /*008c*/ 	.word	0x00000000
        /*0090*/ 	.short	0x0011
        /*0092*/ 	.short	0x0058
        /*0094*/ 	.byte	0x00, 0xf0, 0x11, 0x00


	//----- nvinfo : EIATTR_KPARAM_INFO
	.align		4
.L_26:
        /*0098*/ 	.byte	0x04, 0x17
        /*009a*/ 	.short	(.L_28 - .L_27)
.L_27:
        /*009c*/ 	.word	0x00000000
        /*00a0*/ 	.short	0x0010
        /*00a2*/ 	.short	0x0054
        /*00a4*/ 	.byte	0x00, 0xf0, 0x11, 0x00


	//----- nvinfo : EIATTR_KPARAM_INFO
	.align		4
.L_28:
        /*00a8*/ 	.byte	0x04, 0x17
        /*00aa*/ 	.short	(.L_30 - .L_29)
.L_29:
        /*00ac*/ 	.word	0x00000000
        /*00b0*/ 	.short	0x000f
        /*00b2*/ 	.short	0x0050
        /*00b4*/ 	.byte	0x00, 0xf0, 0x11, 0x00


	//----- nvinfo : EIATTR_KPARAM_INFO
	.align		4
.L_30:
        /*00b8*/ 	.byte	0x04, 0x17
        /*00ba*/ 	.short	(.L_32 - .L_31)
.L_31:
        /*00bc*/ 	.word	0x00000000
        /*00c0*/ 	.short	0x000e
        /*00c2*/ 	.short	0x004c
        /*00c4*/ 	.byte	0x00, 0xf0, 0x11, 0x00


	//----- nvinfo : EIATTR_KPARAM_INFO
	.align		4
.L_32:
        /*00c8*/ 	.byte	0x04, 0x17
        /*00ca*/ 	.short	(.L_34 - .L_33)
.L_33:
        /*00cc*/ 	.word	0x00000000
        /*00d0*/ 	.short	0x000d
        /*00d2*/ 	.short	0x0048
        /*00d4*/ 	.byte	0x00, 0xf0, 0x11, 0x00


	//----- nvinfo : EIATTR_KPARAM_INFO
	.align		4
.L_34:
        /*00d8*/ 	.byte	0x04, 0x17
        /*00da*/ 	.short	(.L_36 - .L_35)
.L_35:
        /*00dc*/ 	.word	0x00000000
        /*00e0*/ 	.short	0x000c
        /*00e2*/ 	.short	0x0044
        /*00e4*/ 	.byte	0x00, 0xf0, 0x11, 0x00


	//----- nvinfo : EIATTR_KPARAM_INFO
	.align		4
.L_36:
        /*00e8*/ 	.byte	0x04, 0x17
        /*00ea*/ 	.short	(.L_38 - .L_37)
.L_37:
        /*00ec*/ 	.word	0x00000000
        /*00f0*/ 	.short	0x000b
        /*00f2*/ 	.short	0x0040
        /*00f4*/ 	.byte	0x00, 0xf0, 0x11, 0x00


	//----- nvinfo : EIATTR_KPARAM_INFO
	.align		4
.L_38:
        /*00f8*/ 	.byte	0x04, 0x17
        /*00fa*/ 	.short	(.L_40 - .L_39)
.L_39:
        /*00fc*/ 	.word	0x00000000
        /*0100*/ 	.short	0x000a
        /*0102*/ 	.short	0x003c
        /*0104*/ 	.byte	0x00, 0xf0, 0x11, 0x00


	//----- nvinfo : EIATTR_KPARAM_INFO
	.align		4
.L_40:
        /*0108*/ 	.byte	0x04, 0x17
        /*010a*/ 	.short	(.L_42 - .L_41)
.L_41:
        /*010c*/ 	.word	0x00000000
        /*0110*/ 	.short	0x0009
        /*0112*/ 	.short	0x0038
        /*0114*/ 	.byte	0x00, 0xf0, 0x11, 0x00


	//----- nvinfo : EIATTR_KPARAM_INFO
	.align		4
.L_42:
        /*0118*/ 	.byte	0x04, 0x17
        /*011a*/ 	.short	(.L_44 - .L_43)
.L_43:
        /*011c*/ 	.word	0x00000000
        /*0120*/ 	.short	0x0008
        /*0122*/ 	.short	0x0034
        /*0124*/ 	.byte	0x00, 0xf0, 0x11, 0x00


	//----- nvinfo : EIATTR_KPARAM_INFO
	.align		4
.L_44:
        /*0128*/ 	.byte	0x04, 0x17
        /*012a*/ 	.short	(.L_46 - .L_45)
.L_45:
        /*012c*/ 	.word	0x00000000
        /*0130*/ 	.short	0x0007
        /*0132*/ 	.short	0x0030
        /*0134*/ 	.byte	0x00, 0xf0, 0x11, 0x00


	//----- nvinfo : EIATTR_KPARAM_INFO
	.align		4
.L_46:
        /*0138*/ 	.byte	0x04, 0x17
        /*013a*/ 	.short	(.L_48 - .L_47)
.L_47:
        /*013c*/ 	.word	0x00000000
        /*0140*/ 	.short	0x0006
        /*0142*/ 	.short	0x002c
        /*0144*/ 	.byte	0x00, 0xf0, 0x11, 0x00


	//----- nvinfo : EIATTR_KPARAM_INFO
	.align		4
.L_48:
        /*0148*/ 	.byte	0x04, 0x17
        /*014a*/ 	.short	(.L_50 - .L_49)
.L_49:
        /*014c*/ 	.word	0x00000000
        /*0150*/ 	.short	0x0005
        /*0152*/ 	.short	0x0028
        /*0154*/ 	.byte	0x00, 0xf0, 0x11, 0x00


	//----- nvinfo : EIATTR_KPARAM_INFO
	.align		4
.L_50:
        /*0158*/ 	.byte	0x04, 0x17
        /*015a*/ 	.short	(.L_52 - .L_51)
.L_51:
        /*015c*/ 	.word	0x00000000
        /*0160*/ 	.short	0x0004
        /*0162*/ 	.short	0x0020
        /*0164*/ 	.byte	0x00, 0xf4, 0x21, 0x00


	//----- nvinfo : EIATTR_KPARAM_INFO
	.align		4
.L_52:
        /*0168*/ 	.byte	0x04, 0x17
        /*016a*/ 	.short	(.L_54 - .L_53)
.L_53:
        /*016c*/ 	.word	0x00000000
        /*0170*/ 	.short	0x0003
        /*0172*/ 	.short	0x0018
        /*0174*/ 	.byte	0x00, 0xf4, 0x21, 0x00


	//----- nvinfo : EIATTR_KPARAM_INFO
	.align		4
.L_54:
        /*0178*/ 	.byte	0x04, 0x17
        /*017a*/ 	.short	(.L_56 - .L_55)
.L_55:
        /*017c*/ 	.word	0x00000000
        /*0180*/ 	.short	0x0002
        /*0182*/ 	.short	0x0010
        /*0184*/ 	.byte	0x00, 0xf4, 0x21, 0x00


	//----- nvinfo : EIATTR_KPARAM_INFO
	.align		4
.L_56:
        /*0188*/ 	.byte	0x04, 0x17
        /*018a*/ 	.short	(.L_58 - .L_57)
.L_57:
        /*018c*/ 	.word	0x00000000
        /*0190*/ 	.short	0x0001
        /*0192*/ 	.short	0x0008
        /*0194*/ 	.byte	0x00, 0xf4, 0x21, 0x00


	//----- nvinfo : EIATTR_KPARAM_INFO
	.align		4
.L_58:
        /*0198*/ 	.byte	0x04, 0x17
        /*019a*/ 	.short	(.L_60 - .L_59)
.L_59:
        /*019c*/ 	.word	0x00000000
        /*01a0*/ 	.short	0x0000
        /*01a2*/ 	.short	0x0000
        /*01a4*/ 	.byte	0x00, 0xf4, 0x21, 0x00


	//----- nvinfo : EIATTR_SPARSE_MMA_MASK
	.align		4
.L_60:
        /*01a8*/ 	.byte	0x03, 0x50
        /*01aa*/ 	.short	0x0000


	//----- nvinfo : EIATTR_MAXREG_COUNT
	.align		4
        /*01ac*/ 	.byte	0x03, 0x1b
        /*01ae*/ 	.short	0x00ff


	//----- nvinfo : EIATTR_NUM_BARRIERS
	.align		4
        /*01b0*/ 	.byte	0x02, 0x4c
        /*01b2*/ 	.byte	0x01
	.zero		1


	//----- nvinfo : EIATTR_MERCURY_ISA_VERSION
	.align		4
        /*01b4*/ 	.byte	0x03, 0x5f
        /*01b6*/ 	.short	0x0101


	//----- nvinfo : EIATTR_COOP_GROUP_MASK_REGIDS
	.align		4
        /*01b8*/ 	.byte	0x04, 0x29
        /*01ba*/ 	.short	(.L_62 - .L_61)


	//   ....[0]....
.L_61:
        /*01bc*/ 	.word	0xffffffff


	//   ....[1]....
        /*01c0*/ 	.word	0xffffffff


	//   ....[2]....
        /*01c4*/ 	.word	0xffffffff


	//   ....[3]....
        /*01c8*/ 	.word	0xffffffff


	//   ....[4]....
        /*01cc*/ 	.word	0xffffffff


	//   ....[5]....
        /*01d0*/ 	.word	0xffffffff


	//   ....[6]....
        /*01d4*/ 	.word	0xffffffff


	//   ....[7]....
        /*01d8*/ 	.word	0xffffffff


	//   ....[8]....
        /*01dc*/ 	.word	0xffffffff


	//   ....[9]....
        /*01e0*/ 	.word	0xffffffff


	//   ....[10]....
        /*01e4*/ 	.word	0xffffffff


	//   ....[11]....
        /*01e8*/ 	.word	0xffffffff


	//   ....[12]....
        /*01ec*/ 	.word	0xffffffff


	//   ....[13]....
        /*01f0*/ 	.word	0xffffffff


	//   ....[14]....
        /*01f4*/ 	.word	0xffffffff


	//   ....[15]....
        /*01f8*/ 	.word	0xffffffff


	//   ....[16]....
        /*01fc*/ 	.word	0xffffffff


	//   ....[17]....
        /*0200*/ 	.word	0xffffffff


	//   ....[18]....
        /*0204*/ 	.word	0xffffffff


	//   ....[19]....
        /*0208*/ 	.word	0xffffffff


	//----- nvinfo : EIATTR_COOP_GROUP_INSTR_OFFSETS
	.align		4
.L_62:
        /*020c*/ 	.byte	0x04, 0x28
        /*020e*/ 	.short	(.L_64 - .L_63)


	//   ....[0]....
.L_63:
        /*0210*/ 	.word	0x00002520


	//   ....[1]....
        /*0214*/ 	.word	0x00002530


	//   ....[2]....
        /*0218*/ 	.word	0x00002540


	//   ....[3]....
        /*021c*/ 	.word	0x00002550


	//   ....[4]....
        /*0220*/ 	.word	0x00002590


	//   ....[5]....
        /*0224*/ 	.word	0x000025b0


	//   ....[6]....
        /*0228*/ 	.word	0x000025c0


	//   ....[7]....
        /*022c*/ 	.word	0x000025d0


	//   ....[8]....
        /*0230*/ 	.word	0x00002680


	//   ....[9]....
        /*0234*/ 	.word	0x000026a0


	//   ....[10]....
        /*0238*/ 	.word	0x00002910


	//   ....[11]....
        /*023c*/ 	.word	0x00002920


	//   ....[12]....
        /*0240*/ 	.word	0x00002940


	//   ....[13]....
        /*0244*/ 	.word	0x00002950


	//   ....[14]....
        /*0248*/ 	.word	0x00002980


	//   ....[15]....
        /*024c*/ 	.word	0x000029a0


	//   ....[16]....
        /*0250*/ 	.word	0x000029c0


	//   ....[17]....
        /*0254*/ 	.word	0x000029d0


	//   ....[18]....
        /*0258*/ 	.word	0x00002a90


	//   ....[19]....
        /*025c*/ 	.word	0x00002ab0


	//----- nvinfo : EIATTR_EXIT_INSTR_OFFSETS
	.align		4
.L_64:
        /*0260*/ 	.byte	0x04, 0x1c
        /*0262*/ 	.short	(.L_66 - .L_65)


	//   ....[0]....
.L_65:
        /*0264*/ 	.word	0x00004ba0


	//   ....[1]....
        /*0268*/ 	.word	0x00004bd0


	//----- nvinfo : EIATTR_REQNTID
	.align		4
.L_66:
        /*026c*/ 	.byte	0x04, 0x10
        /*026e*/ 	.short	(.L_68 - .L_67)
.L_67:
        /*0270*/ 	.word	0x00000100
        /*0274*/ 	.word	0x00000001
        /*0278*/ 	.word	0x00000001


	//----- nvinfo : EIATTR_CBANK_PARAM_SIZE
	.align		4
.L_68:
        /*027c*/ 	.byte	0x03, 0x19
        /*027e*/ 	.short	0x0088


	//----- nvinfo : EIATTR_PARAM_CBANK
	.align		4
        /*0280*/ 	.byte	0x04, 0x0a
        /*0282*/ 	.short	(.L_70 - .L_69)
	.align		4
.L_69:
        /*0284*/ 	.word	index@(.nv.constant0.attn_fwd)
        /*0288*/ 	.short	0x0210
        /*028a*/ 	.short	0x0088


	//----- nvinfo : EIATTR_SW_WAR
	.align		4
.L_70:
        /*028c*/ 	.byte	0x04, 0x36
        /*028e*/ 	.short	(.L_72 - .L_71)
.L_71:
        /*0290*/ 	.word	0x00000008
.L_72:


//--------------------- .nv.callgraph             --------------------------
	.section	.nv.callgraph,"",@"SHT_CUDA_CALLGRAPH"
	.align	4
	.sectionentsize	8
	.align		4
        /*0000*/ 	.word	0x00000000
	.align		4
        /*0004*/ 	.word	0xffffffff
	.align		4
        /*0008*/ 	.word	0x00000000
	.align		4
        /*000c*/ 	.word	0xfffffffe
	.align		4
        /*0010*/ 	.word	0x00000000
	.align		4
        /*0014*/ 	.word	0xfffffffd
	.align		4
        /*0018*/ 	.word	0x00000000
	.align		4
        /*001c*/ 	.word	0xfffffffc


//--------------------- .nv.constant4             --------------------------
	.section	.nv.constant4,"a",@progbits
	.align	8
	.align		8
.nv.constant4:
        /*0000*/ 	.dword	_$_str


//--------------------- .text.attn_fwd            --------------------------
	.section	.text.attn_fwd,"ax",@progbits
	.align	128
        .global         attn_fwd
        .type           attn_fwd,@function
        .size           attn_fwd,(.L_x_3 - attn_fwd)
        .other          attn_fwd,@"STO_CUDA_ENTRY STV_DEFAULT"
attn_fwd:
.text.attn_fwd:
[----:B------:R-:W-:Y:S01]  /*0000*/  LDC R1, c[0x0][0x28] ;  /* 0x00000a00ff017b82 */ /* 0x000fe20000000800 */
[----:B------:R-:W0:Y:S07]  /*0010*/  S2R R147, SR_CTAID.X ;  /* 0x0000000000937919 */ /* 0x000e2e0000002500 */
[----:B------:R-:W1:Y:S01]  /*0020*/  S2UR UR9, SR_CTAID.Y ;  /* 0x00000000000979c3 */ /* 0x000e620000002600 */
[----:B------:R-:W-:Y:S01]  /*0030*/  ULDC.64 UR4, c[0x0][0x240] ;  /* 0x0000900000047ab9 */ /* 0x000fe20000000a00 */
[----:B------:R-:W-:Y:S01]  /*0040*/  ULDC.64 UR10, c[0x0][0x208] ;  /* 0x00008200000a7ab9 */ /* 0x000fe20000000a00 */
[----:B------:R-:W2:Y:S05]  /*0050*/  S2R R52, SR_TID.X ;  /* 0x0000000000347919 */ /* 0x000eaa0000002100 */
[----:B------:R-:W3:Y:S08]  /*0060*/  LDC R29, c[0x0][0x248] ;  /* 0x00009200ff1d7b82 */ /* 0x000ef00000000800 */
[----:B------:R-:W4:Y:S01]  /*0070*/  LDC.64 R26, c[0x0][0x210] ;  /* 0x00008400ff1a7b82 */ /* 0x000f220000000a00 */
[----:B-1----:R-:W-:Y:S01]  /*0080*/  UIMAD UR4, UR9, UR4, URZ ;  /* 0x00000004090472a4 */ /* 0x002fe2000f8e023f */
[----:B0-----:R-:W-:Y:S01]  /*0090*/  IMAD.SHL.U32 R147, R147, 0x20, RZ ;  /* 0x0000002093937824 */ /* 0x001fe200078e00ff */
[----:B--2---:R-:W-:-:S04]  /*00a0*/  SHF.R.U32.HI R158, RZ, 0x5, R52 ;  /* 0x00000005ff9e7819 */ /* 0x004fc80000011634 */
[----:B------:R-:W-:Y:S02]  /*00b0*/  LOP3.LUT R159, R147, 0x1f, R52, 0xf8, !PT ;  /* 0x0000001f939f7812 */ /* 0x000fe400078ef834 */
[----:B------:R-:W-:-:S03]  /*00c0*/  SGXT.U32 R158, R158, 0x3 ;  /* 0x000000039e9e781a */ /* 0x000fc60000000000 */
[----:B------:R-:W-:Y:S01]  /*00d0*/  IMAD R3, R159, UR5, RZ ;  /* 0x000000059f037c24 */ /* 0x000fe2000f8e02ff */
[----:B------:R-:W-:Y:S01]  /*00e0*/  USHF.R.S32.HI UR5, URZ, 0x1f, UR4 ;  /* 0x0000001f3f057899 */ /* 0x000fe20008011404 */
[----:B---3--:R-:W-:-:S03]  /*00f0*/  IMAD R0, R158, R29, RZ ;  /* 0x0000001d9e007224 */ /* 0x008fc600078e02ff */
[----:B----4-:R-:W-:Y:S01]  /*0100*/  IADD3 R25, P0, P1, R3, UR4, R26 ;  /* 0x0000000403197c10 */ /* 0x010fe2000f91e01a */
[----:B------:R-:W-:Y:S01]  /*0110*/  IMAD R5, R29, 0x8, R0 ;  /* 0x000000081d057824 */ /* 0x000fe200078e0200 */
[----:B------:R-:W-:-:S03]  /*0120*/  SHF.R.S32.HI R2, RZ, 0x1f, R3 ;  /* 0x0000001fff027819 */ /* 0x000fc60000011403 */
[----:B------:R-:W-:Y:S01]  /*0130*/  IMAD R7, R29, 0x8, R5 ;  /* 0x000000081d077824 */ /* 0x000fe200078e0205 */
[----:B------:R-:W-:Y:S02]  /*0140*/  IADD3.X R27, R2, UR5, R27, P0, P1 ;  /* 0x00000005021b7c10 */ /* 0x000fe400087e241b */
[CC--:B------:R-:W-:Y:S02]  /*0150*/  IADD3 R2, P0, R0.reuse, R25.reuse, RZ ;  /* 0x0000001900027210 */ /* 0x0c0fe40007f1e0ff */
[----:B------:R-:W-:Y:S02]  /*0160*/  IADD3 R4, P1, R5, R25, RZ ;  /* 0x0000001905047210 */ /* 0x000fe40007f3e0ff */
[----:B------:R-:W-:Y:S01]  /*0170*/  LEA.HI.X.SX32 R3, R0, R27, 0x1, P0 ;  /* 0x0000001b00037211 */ /* 0x000fe200000f0eff */
[----:B------:R-:W-:Y:S01]  /*0180*/  IMAD R0, R29, 0x8, R7 ;  /* 0x000000081d007824 */ /* 0x000fe200078e0207 */
[----:B------:R-:W-:Y:S02]  /*0190*/  IADD3 R6, P0, R7, R25, RZ ;  /* 0x0000001907067210 */ /* 0x000fe40007f1e0ff */
[-C--:B------:R-:W-:Y:S01]  /*01a0*/  LEA.HI.X.SX32 R5, R5, R27.reuse, 0x1, P1 ;  /* 0x0000001b05057211 */ /* 0x080fe200008f0eff */
[----:B------:R0:W2:Y:S01]  /*01b0*/  LDG.E.U8 R15, desc[UR10][R2.64] ;  /* 0x0000000a020f7981 */ /* 0x0000a2000c1e1100 */
[----:B------:R-:W-:Y:S01]  /*01c0*/  LEA.HI.X.SX32 R7, R7, R27, 0x1, P0 ;  /* 0x0000001b07077211 */ /* 0x000fe200000f0eff */
[C---:B------:R-:W-:Y:S01]  /*01d0*/  IMAD R11, R29.reuse, 0x8, R0 ;  /* 0x000000081d0b7824 */ /* 0x040fe200078e0200 */
[C---:B------:R-:W-:Y:S01]  /*01e0*/  IADD3 R8, P0, R0.reuse, R25, RZ ;  /* 0x0000001900087210 */ /* 0x040fe20007f1e0ff */
[----:B------:R1:W2:Y:S03]  /*01f0*/  LDG.E.U8 R16, desc[UR10][R4.64] ;  /* 0x0000000a04107981 */ /* 0x0002a6000c1e1100 */
[----:B------:R-:W-:Y:S01]  /*0200*/  LEA.HI.X.SX32 R9, R0, R27, 0x1, P0 ;  /* 0x0000001b00097211 */ /* 0x000fe200000f0eff */
[----:B------:R-:W-:Y:S01]  /*0210*/  IMAD R0, R29, 0x8, R11 ;  /* 0x000000081d007824 */ /* 0x000fe200078e020b */
[----:B------:R-:W-:Y:S01]  /*0220*/  IADD3 R10, P0, R11, R25, RZ ;  /* 0x000000190b0a7210 */ /* 0x000fe20007f1e0ff */
[----:B------:R-:W3:Y:S02]  /*0230*/  LDG.E.U8 R17, desc[UR10][R6.64] ;  /* 0x0000000a06117981 */ /* 0x000ee4000c1e1100 */
[----:B------:R-:W-:Y:S01]  /*0240*/  IMAD R13, R29, 0x8, R0 ;  /* 0x000000081d0d7824 */ /* 0x000fe200078e0200 */
[----:B------:R-:W-:Y:S01]  /*0250*/  LEA.HI.X.SX32 R11, R11, R27, 0x1, P0 ;  /* 0x0000001b0b0b7211 */ /* 0x000fe200000f0eff */
[----:B------:R4:W3:Y:S01]  /*0260*/  LDG.E.U8 R18, desc[UR10][R8.64] ;  /* 0x0000000a08127981 */ /* 0x0008e2000c1e1100 */
[CC--:B0-----:R-:W-:Y:S01]  /*0270*/  IADD3 R2, P0, R0.reuse, R25.reuse, RZ ;  /* 0x0000001900027210 */ /* 0x0c1fe20007f1e0ff */
[----:B------:R-:W-:Y:S01]  /*0280*/  IMAD R14, R29, 0x8, R13 ;  /* 0x000000081d0e7824 */ /* 0x000fe200078e020d */
[----:B------:R-:W-:Y:S01]  /*0290*/  IADD3 R12, P1, R13, R25, RZ ;  /* 0x000000190d0c7210 */ /* 0x000fe20007f3e0ff */
[----:B------:R0:W5:Y:S01]  /*02a0*/  LDG.E.U8 R19, desc[UR10][R10.64] ;  /* 0x0000000a0a137981 */ /* 0x000162000c1e1100 */
[----:B------:R-:W-:Y:S01]  /*02b0*/  LEA.HI.X.SX32 R3, R0, R27, 0x1, P0 ;  /* 0x0000001b00037211 */ /* 0x000fe200000f0eff */
[----:B------:R-:W-:Y:S01]  /*02c0*/  IMAD R0, R29, 0x8, R14 ;  /* 0x000000081d007824 */ /* 0x000fe200078e020e */
[----:B-1----:R-:W-:-:S02]  /*02d0*/  IADD3 R4, P0, R14, R25, RZ ;  /* 0x000000190e047210 */ /* 0x002fc40007f1e0ff */
[-C--:B------:R-:W-:Y:S01]  /*02e0*/  LEA.HI.X.SX32 R13, R13, R27.reuse, 0x1, P1 ;  /* 0x0000001b0d0d7211 */ /* 0x080fe200008f0eff */
[----:B------:R1:W5:Y:S01]  /*02f0*/  LDG.E.U8 R20, desc[UR10][R2.64] ;  /* 0x0000000a02147981 */ /* 0x000362000c1e1100 */
[----:B------:R-:W-:Y:S01]  /*0300*/  LEA.HI.X.SX32 R5, R14, R27, 0x1, P0 ;  /* 0x0000001b0e057211 */ /* 0x000fe200000f0eff */
[C---:B----4-:R-:W-:Y:S01]  /*0310*/  IMAD R9, R29.reuse, 0x8, R0 ;  /* 0x000000081d097824 */ /* 0x050fe200078e0200 */
[C---:B------:R-:W-:Y:S01]  /*0320*/  IADD3 R6, P0, R0.reuse, R25, RZ ;  /* 0x0000001900067210 */ /* 0x040fe20007f1e0ff */
[----:B------:R4:W5:Y:S03]  /*0330*/  LDG.E.U8 R21, desc[UR10][R12.64] ;  /* 0x0000000a0c157981 */ /* 0x000966000c1e1100 */
[----:B------:R-:W-:Y:S01]  /*0340*/  LEA.HI.X.SX32 R7, R0, R27, 0x1, P0 ;  /* 0x0000001b00077211 */ /* 0x000fe200000f0eff */
[----:B------:R-:W-:Y:S01]  /*0350*/  IMAD R0, R29, 0x8, R9 ;  /* 0x000000081d007824 */ /* 0x000fe200078e0209 */
[-C--:B------:R-:W-:Y:S01]  /*0360*/  IADD3 R8, P0, R9, R25.reuse, RZ ;  /* 0x0000001909087210 */ /* 0x080fe20007f1e0ff */
[----:B------:R4:W5:Y:S02]  /*0370*/  LDG.E.U8 R22, desc[UR10][R4.64] ;  /* 0x0000000a04167981 */ /* 0x000964000c1e1100 */
[----:B------:R-:W-:Y:S01]  /*0380*/  IMAD R14, R29, 0x8, R0 ;  /* 0x000000081d0e7824 */ /* 0x000fe200078e0200 */
[----:B0-----:R-:W-:Y:S01]  /*0390*/  IADD3 R10, P1, R0, R25, RZ ;  /* 0x00000019000a7210 */ /* 0x001fe20007f3e0ff */
[----:B------:R0:W5:Y:S01]  /*03a0*/  LDG.E.U8 R23, desc[UR10][R6.64] ;  /* 0x0000000a06177981 */ /* 0x000162000c1e1100 */
[----:B------:R-:W-:-:S02]  /*03b0*/  LEA.HI.X.SX32 R9, R9, R27, 0x1, P0 ;  /* 0x0000001b09097211 */ /* 0x000fc400000f0eff */
[----:B------:R-:W-:Y:S01]  /*03c0*/  LEA.HI.X.SX32 R11, R0, R27, 0x1, P1 ;  /* 0x0000001b000b7211 */ /* 0x000fe200008f0eff */
[C---:B------:R-:W-:Y:S01]  /*03d0*/  IMAD R0, R29.reuse, 0x8, R14 ;  /* 0x000000081d007824 */ /* 0x040fe200078e020e */
[C---:B-1----:R-:W-:Y:S01]  /*03e0*/  IADD3 R2, P0, R14.reuse, R25, RZ ;  /* 0x000000190e027210 */ /* 0x042fe20007f1e0ff */
[----:B------:R1:W5:Y:S02]  /*03f0*/  LDG.E.U8 R24, desc[UR10][R8.64] ;  /* 0x0000000a08187981 */ /* 0x000364000c1e1100 */
[C---:B----4-:R-:W-:Y:S01]  /*0400*/  IMAD R13, R29.reuse, 0x8, R0 ;  /* 0x000000081d0d7824 */ /* 0x050fe200078e0200 */
[----:B------:R-:W-:Y:S01]  /*0410*/  LEA.HI.X.SX32 R3, R14, R27, 0x1, P0 ;  /* 0x0000001b0e037211 */ /* 0x000fe200000f0eff */
[----:B------:R-:W4:Y:S01]  /*0420*/  LDG.E.U8 R10, desc[UR10][R10.64] ;  /* 0x0000000a0a0a7981 */ /* 0x000f22000c1e1100 */
[----:B------:R-:W-:Y:S01]  /*0430*/  IADD3 R4, P0, R0, R25, RZ ;  /* 0x0000001900047210 */ /* 0x000fe20007f1e0ff */
[----:B------:R-:W-:-:S03]  /*0440*/  IMAD R14, R29, 0x8, R13 ;  /* 0x000000081d0e7824 */ /* 0x000fc600078e020d */
[----:B------:R-:W-:Y:S01]  /*0450*/  LEA.HI.X.SX32 R5, R0, R27, 0x1, P0 ;  /* 0x0000001b00057211 */ /* 0x000fe200000f0eff */
[----:B------:R-:W-:Y:S01]  /*0460*/  IMAD R0, R29, 0x8, R14 ;  /* 0x000000081d007824 */ /* 0x000fe200078e020e */
[CC--:B0-----:R-:W-:Y:S01]  /*0470*/  IADD3 R6, P0, R13.reuse, R25.reuse, RZ ;  /* 0x000000190d067210 */ /* 0x0c1fe20007f1e0ff */
[----:B------:R-:W4:Y:S01]  /*0480*/  LDG.E.U8 R3, desc[UR10][R2.64] ;  /* 0x0000000a02037981 */ /* 0x000f22000c1e1100 */
[----:B------:R-:W-:Y:S02]  /*0490*/  IADD3 R12, P1, R14, R25, RZ ;  /* 0x000000190e0c7210 */ /* 0x000fe40007f3e0ff */
[----:B------:R-:W-:Y:S01]  /*04a0*/  LEA.HI.X.SX32 R7, R13, R27, 0x1, P0 ;  /* 0x0000001b0d077211 */ /* 0x000fe200000f0eff */
[----:B------:R-:W4:Y:S01]  /*04b0*/  LDG.E.U8 R4, desc[UR10][R4.64] ;  /* 0x0000000a04047981 */ /* 0x000f22000c1e1100 */
[----:B-1----:R-:W-:Y:S02]  /*04c0*/  IADD3 R8, P0, R0, R25, RZ ;  /* 0x0000001900087210 */ /* 0x002fe40007f1e0ff */
[----:B------:R-:W-:-:S02]  /*04d0*/  LEA.HI.X.SX32 R13, R14, R27, 0x1, P1 ;  /* 0x0000001b0e0d7211 */ /* 0x000fc400008f0eff */
[----:B------:R-:W-:Y:S01]  /*04e0*/  LEA.HI.X.SX32 R9, R0, R27, 0x1, P0 ;  /* 0x0000001b00097211 */ /* 0x000fe200000f0eff */
[----:B------:R0:W4:Y:S04]  /*04f0*/  LDG.E.U8 R7, desc[UR10][R6.64] ;  /* 0x0000000a06077981 */ /* 0x000128000c1e1100 */
[----:B------:R1:W4:Y:S04]  /*0500*/  LDG.E.U8 R12, desc[UR10][R12.64] ;  /* 0x0000000a0c0c7981 */ /* 0x000328000c1e1100 */
[----:B------:R1:W4:Y:S01]  /*0510*/  LDG.E.U8 R9, desc[UR10][R8.64] ;  /* 0x0000000a08097981 */ /* 0x000322000c1e1100 */
[----:B------:R-:W1:Y:S01]  /*0520*/  S2UR UR8, SR_CgaCtaId ;  /* 0x00000000000879c3 */ /* 0x000e620000008800 */
[C---:B0-----:R-:W-:Y:S01]  /*0530*/  IMAD.SHL.U32 R6, R52.reuse, 0x4, RZ ;  /* 0x0000000434067824 */ /* 0x041fe200078e00ff */
[----:B------:R-:W-:-:S02]  /*0540*/  LOP3.LUT R118, R52, 0x18, RZ, 0xc0, !PT ;  /* 0x0000001834767812 */ /* 0x000fc400078ec0ff */
[----:B------:R-:W-:Y:S02]  /*0550*/  LOP3.LUT R5, R52, 0xc0, RZ, 0xc0, !PT ;  /* 0x000000c034057812 */ /* 0x000fe400078ec0ff */
[----:B-1----:R-:W-:Y:S02]  /*0560*/  LOP3.LUT R13, R6, 0xfc, RZ, 0xc0, !PT ;  /* 0x000000fc060d7812 */ /* 0x002fe400078ec0ff */
[----:B------:R-:W-:Y:S02]  /*0570*/  SHF.R.U32.HI R11, RZ, 0x4, R52 ;  /* 0x00000004ff0b7819 */ /* 0x000fe40000011634 */
[----:B------:R-:W-:Y:S01]  /*0580*/  LOP3.LUT R0, R52, 0x3, RZ, 0xc0, !PT ;  /* 0x0000000334007812 */ /* 0x000fe200078ec0ff */
[----:B------:R-:W-:Y:S01]  /*0590*/  UMOV UR4, 0x400 ;  /* 0x0000040000047882 */ /* 0x000fe20000000000 */
[----:B------:R-:W-:Y:S01]  /*05a0*/  LOP3.LUT R119, R11, 0x2, RZ, 0xc0, !PT ;  /* 0x000000020b777812 */ /* 0x000fe200078ec0ff */
[----:B------:R-:W-:Y:S01]  /*05b0*/  IMAD R6, R118, 0x80, R13 ;  /* 0x0000008076067824 */ /* 0x000fe200078e020d */
[--C-:B------:R-:W-:Y:S01]  /*05c0*/  SHF.R.U32.HI R117, RZ, 0x1, R5.reuse ;  /* 0x00000001ff757819 */ /* 0x100fe20000011605 */
[----:B------:R-:W-:Y:S01]  /*05d0*/  VIADD R157, R147, 0x20 ;  /* 0x00000020939d7836 */ /* 0x000fe20000000000 */
[----:B------:R-:W-:Y:S01]  /*05e0*/  SHF.R.U32.HI R11, RZ, 0x2, R5 ;  /* 0x00000002ff0b7819 */ /* 0x000fe20000011605 */
[----:B------:R-:W-:-:S02]  /*05f0*/  IMAD.SHL.U32 R2, R52, 0x2, RZ ;  /* 0x0000000234027824 */ /* 0x000fc400078e00ff */
[----:B------:R-:W-:Y:S01]  /*0600*/  IMAD R8, R0, 0x8, R5 ;  /* 0x0000000800087824 */ /* 0x000fe200078e0205 */
[----:B------:R-:W-:Y:S01]  /*0610*/  LOP3.LUT R117, R6, R117, RZ, 0x3c, !PT ;  /* 0x0000007506757212 */ /* 0x000fe200078e3cff */
[----:B------:R-:W-:Y:S02]  /*0620*/  ULEA UR8, UR8, UR4, 0x18 ;  /* 0x0000000408087291 */ /* 0x000fe4000f8ec03f */
[----:B------:R-:W-:Y:S01]  /*0630*/  IMAD.U32 R119, R8, 0x4, R119 ;  /* 0x0000000408777824 */ /* 0x000fe200078e0077 */
[----:B------:R-:W-:Y:S02]  /*0640*/  ISETP.GE.AND P0, PT, R157, 0x1, PT ;  /* 0x000000019d00780c */ /* 0x000fe40003f06270 */
[----:B------:R-:W-:Y:S02]  /*0650*/  LOP3.LUT R11, R11, 0x1fe, R2, 0x78, !PT ;  /* 0x000001fe0b0b7812 */ /* 0x000fe400078e7802 */
[----:B------:R-:W-:Y:S01]  /*0660*/  LOP3.LUT R127, R52, 0xff, RZ, 0xc0, !PT ;  /* 0x000000ff347f7812 */ /* 0x000fe200078ec0ff */
[----:B------:R-:W-:Y:S01]  /*0670*/  IMAD.MOV.U32 R155, RZ, RZ, 0x3f800000 ;  /* 0x3f800000ff9b7424 */ /* 0x000fe200078e00ff */
[----:B------:R-:W-:Y:S01]  /*0680*/  CS2R R84, SRZ ;  /* 0x0000000000547805 */ /* 0x000fe2000001ff00 */
[----:B------:R-:W-:Y:S01]  /*0690*/  IMAD.MOV.U32 R97, RZ, RZ, -0x800000 ;  /* 0xff800000ff617424 */ /* 0x000fe200078e00ff */
[----:B------:R-:W-:Y:S01]  /*06a0*/  CS2R R86, SRZ ;  /* 0x0000000000567805 */ /* 0x000fe2000001ff00 */
[----:B------:R-:W-:Y:S01]  /*06b0*/  IMAD.MOV.U32 R96, RZ, RZ, -0x800000 ;  /* 0xff800000ff607424 */ /* 0x000fe200078e00ff */
[----:B------:R-:W-:Y:S01]  /*06c0*/  CS2R R80, SRZ ;  /* 0x0000000000507805 */ /* 0x000fe2000001ff00 */
[----:B------:R-:W-:Y:S01]  /*06d0*/  IMAD.MOV.U32 R99, RZ, RZ, -0x800000 ;  /* 0xff800000ff637424 */ /* 0x000fe200078e00ff */
[----:B------:R-:W-:Y:S01]  /*06e0*/  CS2R R82, SRZ ;  /* 0x0000000000527805 */ /* 0x000fe2000001ff00 */
[----:B------:R-:W-:Y:S01]  /*06f0*/  IMAD.MOV.U32 R98, RZ, RZ, -0x800000 ;  /* 0xff800000ff627424 */ /* 0x000fe200078e00ff */
[----:B------:R-:W-:Y:S01]  /*0700*/  CS2R R76, SRZ ;  /* 0x00000000004c7805 */ /* 0x000fe2000001ff00 */
[----:B------:R-:W-:Y:S01]  /*0710*/  IMAD.MOV.U32 R154, RZ, RZ, 0x3f800000 ;  /* 0x3f800000ff9a7424 */ /* 0x000fe200078e00ff */
[----:B------:R-:W-:Y:S01]  /*0720*/  CS2R R78, SRZ ;  /* 0x00000000004e7805 */ /* 0x000fe2000001ff00 */
[----:B------:R-:W-:Y:S01]  /*0730*/  IMAD.MOV.U32 R153, RZ, RZ, 0x3f800000 ;  /* 0x3f800000ff997424 */ /* 0x000fe200078e00ff */
[----:B------:R-:W-:Y:S01]  /*0740*/  ISETP.GE.U32.AND P5, PT, R127, 0x20, PT ;  /* 0x000000207f00780c */ /* 0x000fe20003fa6070 */
[----:B------:R-:W-:Y:S01]  /*0750*/  IMAD.MOV.U32 R152, RZ, RZ, 0x3f800000 ;  /* 0x3f800000ff987424 */ /* 0x000fe200078e00ff */
[----:B------:R-:W-:-:S02]  /*0760*/  CS2R R72, SRZ ;  /* 0x0000000000487805 */ /* 0x000fc4000001ff00 */
[----:B------:R-:W-:Y:S02]  /*0770*/  CS2R R74, SRZ ;  /* 0x00000000004a7805 */ /* 0x000fe4000001ff00 */
[C---:B------:R-:W-:Y:S01]  /*0780*/  LOP3.LUT R160, R52.reuse, 0x1c, RZ, 0xc0, !PT ;  /* 0x0000001c34a07812 */ /* 0x040fe200078ec0ff */
[----:B------:R-:W-:Y:S02]  /*0790*/  IMAD.SHL.U32 R156, R52, 0x10, RZ ;  /* 0x00000010349c7824 */ /* 0x000fe400078e00ff */
[----:B--2---:R-:W-:-:S05]  /*07a0*/  IMAD R15, R16, 0x100, R15 ;  /* 0x00000100100f7824 */ /* 0x004fca00078e020f */
[----:B------:R-:W-:Y:S01]  /*07b0*/  F2FP.F16.E4M3.UNPACK_B R15, R15 ;  /* 0x0000000fff0f723e */ /* 0x000fe200020006ff */
[----:B---3--:R-:W-:-:S03]  /*07c0*/  IMAD R17, R18, 0x100, R17 ;  /* 0x0000010012117824 */ /* 0x008fc600078e0211 */
[----:B------:R-:W-:Y:S02]  /*07d0*/  PRMT R5, R15, 0x7632, R5 ;  /* 0x000076320f057816 */ /* 0x000fe40000000005 */
[----:B------:R-:W-:Y:S01]  /*07e0*/  F2FP.F16.E4M3.UNPACK_B R17, R17 ;  /* 0x00000011ff11723e */ /* 0x000fe200020006ff */
[----:B-----5:R-:W-:-:S03]  /*07f0*/  IMAD R19, R20, 0x100, R19 ;  /* 0x0000010014137824 */ /* 0x020fc600078e0213 */
[----:B------:R-:W-:Y:S02]  /*0800*/  PRMT R6, R17, 0x7632, R6 ;  /* 0x0000763211067816 */ /* 0x000fe40000000006 */
[----:B------:R-:W-:Y:S01]  /*0810*/  F2FP.F16.E4M3.UNPACK_B R19, R19 ;  /* 0x00000013ff13723e */ /* 0x000fe200020006ff */
[----:B------:R-:W-:-:S03]  /*0820*/  IMAD R21, R22, 0x100, R21 ;  /* 0x0000010016157824 */ /* 0x000fc600078e0215 */
[----:B------:R-:W-:Y:S01]  /*0830*/  PRMT R8, R19, 0x7632, R8 ;  /* 0x0000763213087816 */ /* 0x000fe20000000008 */
[----:B------:R0:W-:Y:S01]  /*0840*/  STS.U16 [R11+UR8+0x200], R5 ;  /* 0x000200050b007988 */ /* 0x0001e20008000408 */
[----:B------:R-:W-:Y:S01]  /*0850*/  F2FP.F16.E4M3.UNPACK_B R21, R21 ;  /* 0x00000015ff15723e */ /* 0x000fe200020006ff */
[----:B------:R-:W-:Y:S02]  /*0860*/  IMAD R23, R24, 0x100, R23 ;  /* 0x0000010018177824 */ /* 0x000fe400078e0217 */
[----:B------:R1:W-:Y:S03]  /*0870*/  STS.U16 [R11+UR8+0x600], R6 ;  /* 0x000600060b007988 */ /* 0x0003e60008000408 */
[----:B------:R-:W-:Y:S01]  /*0880*/  F2FP.F16.E4M3.UNPACK_B R23, R23 ;  /* 0x00000017ff17723e */ /* 0x000fe200020006ff */
[----:B----4-:R-:W-:Y:S01]  /*0890*/  IMAD R3, R3, 0x100, R10 ;  /* 0x0000010003037824 */ /* 0x010fe200078e020a */
[----:B------:R2:W-:Y:S04]  /*08a0*/  STS.U16 [R11+UR8+0xa00], R8 ;  /* 0x000a00080b007988 */ /* 0x0005e80008000408 */
[----:B------:R-:W-:Y:S01]  /*08b0*/  F2FP.F16.E4M3.UNPACK_B R3, R3 ;  /* 0x00000003ff03723e */ /* 0x000fe200020006ff */
[----:B------:R-:W-:-:S02]  /*08c0*/  IMAD R4, R7, 0x100, R4 ;  /* 0x0000010007047824 */ /* 0x000fc400078e0204 */
[----:B------:R-:W-:-:S03]  /*08d0*/  IMAD R9, R9, 0x100, R12 ;  /* 0x0000010009097824 */ /* 0x000fc600078e020c */
[----:B------:R-:W-:Y:S02]  /*08e0*/  F2FP.F16.E4M3.UNPACK_B R4, R4 ;  /* 0x00000004ff04723e */ /* 0x000fe400020006ff */
[----:B------:R-:W-:Y:S02]  /*08f0*/  F2FP.F16.E4M3.UNPACK_B R9, R9 ;  /* 0x00000009ff09723e */ /* 0x000fe400020006ff */
[----:B------:R-:W-:Y:S02]  /*0900*/  PRMT R10, R21, 0x7632, R10 ;  /* 0x00007632150a7816 */ /* 0x000fe4000000000a */
[----:B0-----:R-:W-:Y:S02]  /*0910*/  PRMT R5, R23, 0x7632, R5 ;  /* 0x0000763217057816 */ /* 0x001fe40000000005 */
[----:B-1----:R-:W-:Y:S02]  /*0920*/  PRMT R6, R3, 0x7632, R6 ;  /* 0x0000763203067816 */ /* 0x002fe40000000006 */
[----:B------:R-:W-:-:S02]  /*0930*/  PRMT R7, R4, 0x7632, R7 ;  /* 0x0000763204077816 */ /* 0x000fc40000000007 */
[----:B--2---:R-:W-:Y:S01]  /*0940*/  PRMT R8, R9, 0x7632, R8 ;  /* 0x0000763209087816 */ /* 0x004fe20000000008 */
[----:B------:R0:W-:Y:S04]  /*0950*/  STS.U16 [R11+UR8], R15 ;  /* 0x0000000f0b007988 */ /* 0x0001e80008000408 */
[----:B------:R0:W-:Y:S04]  /*0960*/  STS.U16 [R11+UR8+0x400], R17 ;  /* 0x000400110b007988 */ /* 0x0001e80008000408 */
        /* <DEDUP_REMOVED lines=10> */
[----:B------:R0:W-:Y:S01]  /*0a10*/  STS.U16 [R11+UR8+0x1e00], R8 ;  /* 0x001e00080b007988 */ /* 0x0001e20008000408 */
[----:B------:R-:W-:Y:S05]  /*0a20*/  @!P0 BRA `(.L_x_0) ;  /* 0x0000002c000c8947 */ /* 0x000fea0003800000 */
[----:B0-----:R-:W0:Y:S01]  /*0a30*/  LDC.64 R22, c[0x0][0x250] ;  /* 0x00009400ff167b82 */ /* 0x001e220000000a00 */
[----:B------:R-:W-:Y:S01]  /*0a40*/  LOP3.LUT R3, R52, 0x10, RZ, 0xc0, !PT ;  /* 0x0000001034037812 */ /* 0x000fe200078ec0ff */
[C---:B------:R-:W-:Y:S01]  /*0a50*/  IMAD.SHL.U32 R122, R0.reuse, 0x2, RZ ;  /* 0x00000002007a7824 */ /* 0x040fe200078e00ff */
[----:B------:R-:W-:Y:S01]  /*0a60*/  LEA R4, R0, UR8, 0x5 ;  /* 0x0000000800047c11 */ /* 0x000fe2000f8e28ff */
[----:B------:R-:W-:Y:S01]  /*0a70*/  ULDC UR4, c[0x0][0x258] ;  /* 0x0000960000047ab9 */ /* 0x000fe20000000800 */
[----:B------:R-:W-:Y:S01]  /*0a80*/  SHF.R.U32.HI R6, RZ, 0x7, R52 ;  /* 0x00000007ff067819 */ /* 0x000fe20000011634 */
[----:B------:R-:W-:Y:S01]  /*0a90*/  ULDC.64 UR6, c[0x0][0x218] ;  /* 0x0000860000067ab9 */ /* 0x000fe20000000a00 */
[----:B------:R-:W-:Y:S01]  /*0aa0*/  LOP3.LUT R5, R156, 0x140, RZ, 0xc0, !PT ;  /* 0x000001409c057812 */ /* 0x000fe200078ec0ff */
[----:B------:R-:W-:Y:S01]  /*0ab0*/  IMAD R11, R3, 0x80, R4 ;  /* 0x00000080030b7824 */ /* 0x000fe200078e0204 */
[----:B------:R-:W-:Y:S01]  /*0ac0*/  SGXT.U32 R4, R6, 0x1 ;  /* 0x000000010604781a */ /* 0x000fe20000000000 */
[----:B------:R-:W1:Y:S01]  /*0ad0*/  LDC R56, c[0x0][0x268] ;  /* 0x00009a00ff387b82 */ /* 0x000e620000000800 */
[----:B------:R-:W-:Y:S01]  /*0ae0*/  LOP3.LUT R3, R52, 0x60, RZ, 0xc0, !PT ;  /* 0x0000006034037812 */ /* 0x000fe200078ec0ff */
[----:B------:R-:W-:Y:S01]  /*0af0*/  IMAD R13, R0, 0x8, R5 ;  /* 0x00000008000d7824 */ /* 0x000fe200078e0205 */
[----:B------:R-:W-:Y:S01]  /*0b00*/  LOP3.LUT R14, R52, 0x7, RZ, 0xc0, !PT ;  /* 0x00000007340e7812 */ /* 0x000fe200078ec0ff */
[----:B------:R-:W-:Y:S01]  /*0b10*/  IMAD.MOV.U32 R155, RZ, RZ, 0x3f800000 ;  /* 0x3f800000ff9b7424 */ /* 0x000fe200078e00ff */
[----:B------:R-:W-:Y:S01]  /*0b20*/  ISETP.NE.U32.AND P0, PT, R0, RZ, PT ;  /* 0x000000ff0000720c */ /* 0x000fe20003f05070 */
[----:B------:R-:W-:Y:S01]  /*0b30*/  IMAD.SHL.U32 R0, R52, 0x40, RZ ;  /* 0x0000004034007824 */ /* 0x000fe200078e00ff */
[----:B------:R-:W-:Y:S01]  /*0b40*/  SHF.R.S32.HI R8, RZ, 0x1, R52 ;  /* 0x00000001ff087819 */ /* 0x000fe20000011434 */
[C---:B------:R-:W-:Y:S01]  /*0b50*/  IMAD R9, R3.reuse, 0x2, R14 ;  /* 0x0000000203097824 */ /* 0x040fe200078e020e */
[----:B------:R-:W-:Y:S01]  /*0b60*/  LEA.HI R122, R3, R122, RZ, 0x1e ;  /* 0x0000007a037a7211 */ /* 0x000fe200078ff0ff */
[----:B------:R-:W2:Y:S01]  /*0b70*/  LDC.64 R54, c[0x0][0x220] ;  /* 0x00008800ff367b82 */ /* 0x000ea20000000a00 */
[----:B------:R-:W-:Y:S01]  /*0b80*/  SGXT R8, R8, 0x1 ;  /* 0x000000010808781a */ /* 0x000fe20000000200 */
[----:B------:R-:W-:Y:S01]  /*0b90*/  IMAD.MOV.U32 R164, RZ, RZ, -0x800000 ;  /* 0xff800000ffa47424 */ /* 0x000fe200078e00ff */
[----:B------:R-:W-:Y:S01]  /*0ba0*/  LOP3.LUT R5, R0, 0x40, RZ, 0xc0, !PT ;  /* 0x0000004000057812 */ /* 0x000fe200078ec0ff */
[----:B0-----:R-:W-:Y:S01]  /*0bb0*/  IMAD R4, R4, R23, RZ ;  /* 0x0000001704047224 */ /* 0x001fe200078e02ff */
[----:B------:R-:W-:Y:S01]  /*0bc0*/  SHF.R.U32.HI R7, RZ, 0x1, R3 ;  /* 0x00000001ff077819 */ /* 0x000fe20000011603 */
[----:B------:R-:W-:Y:S01]  /*0bd0*/  IMAD.SHL.U32 R3, R9, 0x10, RZ ;  /* 0x0000001009037824 */ /* 0x000fe200078e00ff */
[----:B------:R-:W-:Y:S01]  /*0be0*/  LOP3.LUT R12, R5, 0x120, R8, 0xf8, !PT ;  /* 0x00000120050c7812 */ /* 0x000fe200078ef808 */
[C---:B------:R-:W-:Y:S01]  /*0bf0*/  IMAD R6, R23.reuse, 0x2, R4 ;  /* 0x0000000217067824 */ /* 0x040fe200078e0204 */
[----:B------:R-:W-:Y:S01]  /*0c00*/  LOP3.LUT R125, R0, 0x740, RZ, 0xc0, !PT ;  /* 0x00000740007d7812 */ /* 0x000fe200078ec0ff */
[----:B------:R-:W-:Y:S01]  /*0c10*/  IMAD.MOV.U32 R163, RZ, RZ, -0x800000 ;  /* 0xff800000ffa37424 */ /* 0x000fe200078e00ff */
[----:B------:R-:W-:Y:S01]  /*0c20*/  SHF.R.S32.HI R5, RZ, 0x2, R52 ;  /* 0x00000002ff057819 */ /* 0x000fe20000011434 */
[----:B------:R-:W-:Y:S01]  /*0c30*/  IMAD R46, R23, 0x2, R6 ;  /* 0x00000002172e7824 */ /* 0x000fe200078e0206 */
[----:B------:R-:W-:Y:S01]  /*0c40*/  LOP3.LUT R0, R7, 0xa0, R8, 0x78, !PT ;  /* 0x000000a007007812 */ /* 0x000fe200078e7808 */
[----:B-1----:R-:W-:Y:S01]  /*0c50*/  IMAD R17, R158, R56, RZ ;  /* 0x000000389e117224 */ /* 0x002fe200078e02ff */
[----:B------:R-:W-:Y:S01]  /*0c60*/  LOP3.LUT R3, R3, 0x30, R2, 0x78, !PT ;  /* 0x0000003003037812 */ /* 0x000fe200078e7802 */
[----:B------:R-:W-:Y:S01]  /*0c70*/  IMAD R8, R23, 0x2, R46 ;  /* 0x0000000217087824 */ /* 0x000fe200078e022e */
[----:B------:R-:W-:Y:S01]  /*0c80*/  SGXT R5, R5, 0x1 ;  /* 0x000000010505781a */ /* 0x000fe20000000200 */
[----:B------:R-:W-:Y:S01]  /*0c90*/  IMAD.MOV.U32 R162, RZ, RZ, -0x800000 ;  /* 0xff800000ffa27424 */ /* 0x000fe200078e00ff */
[----:B------:R-:W-:Y:S01]  /*0ca0*/  IADD3 R125, R0, UR8, R125 ;  /* 0x00000008007d7c10 */ /* 0x000fe2000fffe07d */
[----:B------:R-:W-:Y:S01]  /*0cb0*/  IMAD R2, R23, 0x2, R8 ;  /* 0x0000000217027824 */ /* 0x000fe200078e0208 */
[----:B------:R-:W-:Y:S01]  /*0cc0*/  LOP3.LUT R0, R52, 0xe0, RZ, 0xc0, !PT ;  /* 0x000000e034007812 */ /* 0x000fe200078ec0ff */
[----:B------:R-:W-:Y:S01]  /*0cd0*/  IMAD R141, R14, 0x80, R3 ;  /* 0x000000800e8d7824 */ /* 0x000fe200078e0203 */
[----:B------:R-:W-:Y:S01]  /*0ce0*/  LOP3.LUT R5, R5, 0x90, RZ, 0xc0, !PT ;  /* 0x0000009005057812 */ /* 0x000fe200078ec0ff */
[----:B------:R-:W-:Y:S01]  /*0cf0*/  IMAD R40, R23, 0x2, R2 ;  /* 0x0000000217287824 */ /* 0x000fe200078e0202 */
[----:B------:R-:W-:Y:S01]  /*0d00*/  LOP3.LUT R3, R52, 0x8, RZ, 0xc0, !PT ;  /* 0x0000000834037812 */ /* 0x000fe200078ec0ff */
[----:B------:R-:W-:Y:S01]  /*0d10*/  IMAD.MOV.U32 R161, RZ, RZ, -0x800000 ;  /* 0xff800000ffa17424 */ /* 0x000fe200078e00ff */
[----:B------:R-:W-:Y:S01]  /*0d20*/  SHF.R.S32.HI R9, RZ, 0x3, R52 ;  /* 0x00000003ff097819 */ /* 0x000fe20000011434 */
[----:B------:R-:W-:Y:S01]  /*0d30*/  IMAD R20, R0, 0x8, R5 ;  /* 0x0000000800147824 */ /* 0x000fe200078e0205 */
[C---:B------:R-:W-:Y:S01]  /*0d40*/  LOP3.LUT R7, R52.reuse, 0x4, RZ, 0xc0, !PT ;  /* 0x0000000434077812 */ /* 0x040fe200078ec0ff */
[----:B------:R-:W-:Y:S01]  /*0d50*/  IMAD.SHL.U32 R3, R3, 0x2, RZ ;  /* 0x0000000203037824 */ /* 0x000fe200078e00ff */
[----:B------:R-:W-:Y:S01]  /*0d60*/  LOP3.LUT R0, R52, 0x7f, RZ, 0xc0, !PT ;  /* 0x0000007f34007812 */ /* 0x000fe200078ec0ff */
[----:B------:R-:W-:Y:S01]  /*0d70*/  IMAD R10, R23, 0x2, R40 ;  /* 0x00000002170a7824 */ /* 0x000fe200078e0228 */
[----:B------:R-:W-:Y:S01]  /*0d80*/  SGXT R9, R9, 0x1 ;  /* 0x000000010909781a */ /* 0x000fe20000000200 */
[----:B------:R-:W-:Y:S01]  /*0d90*/  IMAD R7, R7, 0x80, R12 ;  /* 0x0000008007077824 */ /* 0x000fe200078e020c */
[----:B------:R-:W-:Y:S01]  /*0da0*/  LOP3.LUT R20, R20, R3, RZ, 0x3c, !PT ;  /* 0x0000000314147212 */ /* 0x000fe200078e3cff */
[----:B------:R-:W-:Y:S01]  /*0db0*/  IMAD R12, R23, 0x2, R10 ;  /* 0x00000002170c7824 */ /* 0x000fe200078e020a */
[C---:B------:R-:W-:Y:S01]  /*0dc0*/  LOP3.LUT R124, R9.reuse, 0xa0, RZ, 0xc0, !PT ;  /* 0x000000a0097c7812 */ /* 0x040fe200078ec0ff */
[----:B------:R-:W-:Y:S01]  /*0dd0*/  IMAD R3, R0, UR4, RZ ;  /* 0x0000000400037c24 */ /* 0x000fe2000f8e02ff */
[----:B------:R-:W-:Y:S01]  /*0de0*/  LOP3.LUT R9, R9, 0x90, RZ, 0xc0, !PT ;  /* 0x0000009009097812 */ /* 0x000fe200078ec0ff */
[----:B------:R-:W-:Y:S01]  /*0df0*/  IMAD R0, R22, UR9, RZ ;  /* 0x0000000916007c24 */ /* 0x000fe2000f8e02ff */
[----:B------:R-:W-:Y:S01]  /*0e00*/  ULDC.64 UR4, c[0x0][0x260] ;  /* 0x0000980000047ab9 */ /* 0x000fe20000000a00 */
[----:B------:R-:W-:Y:S01]  /*0e10*/  IMAD R34, R23, 0x2, R12 ;  /* 0x0000000217227824 */ /* 0x000fe200078e020c */
[----:B------:R-:W-:Y:S01]  /*0e20*/  LOP3.LUT R18, R9, 0x10, R52, 0x78, !PT ;  /* 0x0000001009127812 */ /* 0x000fe200078e7834 */
[----:B------:R-:W-:Y:S01]  /*0e30*/  IMAD.IADD R126, R20, 0x1, R11 ;  /* 0x00000001147e7824 */ /* 0x000fe200078e020b */
[----:B------:R-:W-:Y:S01]  /*0e40*/  SHF.R.S32.HI R24, RZ, 0x1f, R3 ;  /* 0x0000001fff187819 */ /* 0x000fe20000011403 */
[----:B------:R-:W-:Y:S01]  /*0e50*/  IMAD R14, R23, 0x2, R34 ;  /* 0x00000002170e7824 */ /* 0x000fe200078e0222 */
[----:B------:R-:W-:Y:S01]  /*0e60*/  IADD3 R5, P1, P2, R3, UR6, R0 ;  /* 0x0000000603057c10 */ /* 0x000fe2000fa3e000 */
[----:B------:R-:W-:Y:S01]  /*0e70*/  IMAD.IADD R137, R7, 0x1, R18 ;  /* 0x0000000107897824 */ /* 0x000fe200078e0212 */
[----:B------:R-:W-:Y:S01]  /*0e80*/  SHF.R.S32.HI R3, RZ, 0x1f, R0 ;  /* 0x0000001fff037819 */ /* 0x000fe20000011400 */
[C---:B------:R-:W-:Y:S01]  /*0e90*/  IMAD R16, R23.reuse, 0x2, R14 ;  /* 0x0000000217107824 */ /* 0x040fe200078e020e */
[----:B------:R-:W-:Y:S01]  /*0ea0*/  LOP3.LUT R0, R52, 0x1f, RZ, 0xc0, !PT ;  /* 0x0000001f34007812 */ /* 0x000fe200078ec0ff */
[----:B------:R-:W-:Y:S01]  /*0eb0*/  UIMAD UR4, UR9, UR4, URZ ;  /* 0x00000004090472a4 */ /* 0x000fe2000f8e023f */
[----:B------:R-:W-:Y:S01]  /*0ec0*/  IADD3.X R7, R24, UR7, R3, P1, P2 ;  /* 0x0000000718077c10 */ /* 0x000fe20008fe4403 */
[C---:B------:R-:W-:Y:S01]  /*0ed0*/  IMAD R28, R23.reuse, 0x2, R16 ;  /* 0x00000002171c7824 */ /* 0x040fe200078e0210 */
[-C--:B------:R-:W-:Y:S01]  /*0ee0*/  IADD3 R104, P3, R4, R5.reuse, RZ ;  /* 0x0000000504687210 */ /* 0x080fe20007f7e0ff */
[----:B------:R-:W-:Y:S01]  /*0ef0*/  IMAD R3, R0, UR5, RZ ;  /* 0x0000000500037c24 */ /* 0x000fe2000f8e02ff */
[----:B------:R-:W-:Y:S01]  /*0f00*/  IADD3 R49, P4, R46, R5, RZ ;  /* 0x000000052e317210 */ /* 0x000fe20007f9e0ff */
[----:B------:R-:W-:Y:S01]  /*0f10*/  IMAD R0, R56, 0x8, R17 ;  /* 0x0000000838007824 */ /* 0x000fe200078e0211 */
[----:B------:R-:W-:Y:S01]  /*0f20*/  LEA.HI.X.SX32 R51, R4, R7, 0x1, P3 ;  /* 0x0000000704337211 */ /* 0x000fe200018f0eff */
[C---:B------:R-:W-:Y:S01]  /*0f30*/  IMAD R18, R23.reuse, 0x2, R28 ;  /* 0x0000000217127824 */ /* 0x040fe200078e021c */
[-C--:B------:R-:W-:Y:S01]  /*0f40*/  IADD3 R50, P3, R6, R5.reuse, RZ ;  /* 0x0000000506327210 */ /* 0x080fe20007f7e0ff */
[----:B------:R-:W-:Y:S01]  /*0f50*/  IMAD R15, R56, 0x8, R0 ;  /* 0x00000008380f7824 */ /* 0x000fe200078e0200 */
[----:B------:R-:W-:Y:S01]  /*0f60*/  IADD3 R48, P6, R8, R5, RZ ;  /* 0x0000000508307210 */ /* 0x000fe20007fde0ff */
[C---:B------:R-:W-:Y:S01]  /*0f70*/  IMAD R20, R23.reuse, 0x2, R18 ;  /* 0x0000000217147824 */ /* 0x040fe200078e0212 */
[-C--:B------:R-:W-:Y:S01]  /*0f80*/  LEA.HI.X.SX32 R47, R6, R7.reuse, 0x1, P3 ;  /* 0x00000007062f7211 */ /* 0x080fe200018f0eff */
[----:B------:R-:W-:Y:S01]  /*0f90*/  IMAD R11, R56, 0x8, R15 ;  /* 0x00000008380b7824 */ /* 0x000fe200078e020f */
[-C--:B------:R-:W-:Y:S01]  /*0fa0*/  LEA.HI.X.SX32 R46, R46, R7.reuse, 0x1, P4 ;  /* 0x000000072e2e7211 */ /* 0x080fe200020f0eff */
[C---:B------:R-:W-:Y:S01]  /*0fb0*/  IMAD R22, R23.reuse, 0x2, R20 ;  /* 0x0000000217167824 */ /* 0x040fe200078e0214 */
[----:B------:R-:W-:Y:S01]  /*0fc0*/  LEA.HI.X.SX32 R45, R8, R7, 0x1, P6 ;  /* 0x00000007082d7211 */ /* 0x000fe200030f0eff */
[----:B------:R-:W-:Y:S01]  /*0fd0*/  USHF.R.S32.HI UR5, URZ, 0x1f, UR4 ;  /* 0x0000001f3f057899 */ /* 0x000fe20008011404 */
[-C--:B------:R-:W-:Y:S01]  /*0fe0*/  IADD3 R44, P3, R2, R5.reuse, RZ ;  /* 0x00000005022c7210 */ /* 0x080fe20007f7e0ff */
[----:B------:R-:W-:Y:S01]  /*0ff0*/  IMAD R21, R23, 0x2, R22 ;  /* 0x0000000217157824 */ /* 0x000fe200078e0216 */
[-C--:B------:R-:W-:Y:S01]  /*1000*/  IADD3 R43, P4, R40, R5.reuse, RZ ;  /* 0x00000005282b7210 */ /* 0x080fe20007f9e0ff */
[----:B------:R-:W-:Y:S01]  /*1010*/  IMAD.IADD R124, R124, 0x1, R13 ;  /* 0x000000017c7c7824 */ /* 0x000fe200078e020d */
[----:B------:R-:W-:Y:S01]  /*1020*/  IADD3 R42, P6, R10, R5, RZ ;  /* 0x000000050a2a7210 */ /* 0x000fe20007fde0ff */
[----:B------:R-:W-:Y:S01]  /*1030*/  IMAD.MOV.U32 R154, RZ, RZ, 0x3f800000 ;  /* 0x3f800000ff9a7424 */ /* 0x000fe200078e00ff */
[-C--:B------:R-:W-:Y:S01]  /*1040*/  LEA.HI.X.SX32 R41, R2, R7.reuse, 0x1, P3 ;  /* 0x0000000702297211 */ /* 0x080fe200018f0eff */
[----:B------:R-:W-:Y:S01]  /*1050*/  IMAD.MOV.U32 R153, RZ, RZ, 0x3f800000 ;  /* 0x3f800000ff997424 */ /* 0x000fe200078e00ff */
[-C--:B------:R-:W-:Y:S01]  /*1060*/  LEA.HI.X.SX32 R40, R40, R7.reuse, 0x1, P4 ;  /* 0x0000000728287211 */ /* 0x080fe200020f0eff */
[----:B------:R-:W-:Y:S01]  /*1070*/  IMAD.MOV.U32 R152, RZ, RZ, 0x3f800000 ;  /* 0x3f800000ff987424 */ /* 0x000fe200078e00ff */
[----:B------:R-:W-:Y:S01]  /*1080*/  LEA.HI.X.SX32 R39, R10, R7, 0x1, P6 ;  /* 0x000000070a277211 */ /* 0x000fe200030f0eff */
[----:B------:R-:W-:Y:S01]  /*1090*/  IMAD R10, R56, 0x8, R11 ;  /* 0x00000008380a7824 */ /* 0x000fe200078e020b */
[----:B------:R-:W-:-:S02]  /*10a0*/  IADD3 R38, P3, R12, R5, RZ ;  /* 0x000000050c267210 */ /* 0x000fc40007f7e0ff */
[----:B------:R-:W-:Y:S02]  /*10b0*/  CS2R R84, SRZ ;  /* 0x0000000000547805 */ /* 0x000fe4000001ff00 */
[-C--:B------:R-:W-:Y:S01]  /*10c0*/  IADD3 R37, P4, R34, R5.reuse, RZ ;  /* 0x0000000522257210 */ /* 0x080fe20007f9e0ff */
[----:B------:R-:W-:Y:S01]  /*10d0*/  IMAD R9, R56, 0x8, R10 ;  /* 0x0000000838097824 */ /* 0x000fe200078e020a */
[----:B------:R-:W-:Y:S02]  /*10e0*/  IADD3 R36, P6, R14, R5, RZ ;  /* 0x000000050e247210 */ /* 0x000fe40007fde0ff */
[----:B------:R-:W-:Y:S02]  /*10f0*/  CS2R R86, SRZ ;  /* 0x0000000000567805 */ /* 0x000fe4000001ff00 */
[----:B------:R-:W-:Y:S02]  /*1100*/  LEA.HI.X.SX32 R35, R12, R7, 0x1, P3 ;  /* 0x000000070c237211 */ /* 0x000fe400018f0eff */
[----:B------:R-:W-:-:S02]  /*1110*/  CS2R R80, SRZ ;  /* 0x0000000000507805 */ /* 0x000fc4000001ff00 */
[-C--:B------:R-:W-:Y:S02]  /*1120*/  LEA.HI.X.SX32 R34, R34, R7.reuse, 0x1, P4 ;  /* 0x0000000722227211 */ /* 0x080fe400020f0eff */
[----:B------:R-:W-:Y:S02]  /*1130*/  CS2R R82, SRZ ;  /* 0x0000000000527805 */ /* 0x000fe4000001ff00 */
[----:B------:R-:W-:Y:S02]  /*1140*/  LEA.HI.X.SX32 R33, R14, R7, 0x1, P6 ;  /* 0x000000070e217211 */ /* 0x000fe400030f0eff */
[----:B------:R-:W-:Y:S02]  /*1150*/  CS2R R76, SRZ ;  /* 0x00000000004c7805 */ /* 0x000fe4000001ff00 */
[----:B------:R-:W-:Y:S02]  /*1160*/  IADD3 R32, P3, R16, R5, RZ ;  /* 0x0000000510207210 */ /* 0x000fe40007f7e0ff */
[----:B------:R-:W-:-:S02]  /*1170*/  CS2R R78, SRZ ;  /* 0x00000000004e7805 */ /* 0x000fc4000001ff00 */
[-C--:B------:R-:W-:Y:S02]  /*1180*/  IADD3 R31, P4, R28, R5.reuse, RZ ;  /* 0x000000051c1f7210 */ /* 0x080fe40007f9e0ff */
[----:B------:R-:W-:Y:S02]  /*1190*/  CS2R R72, SRZ ;  /* 0x0000000000487805 */ /* 0x000fe4000001ff00 */
[----:B------:R-:W-:Y:S02]  /*11a0*/  IADD3 R30, P6, R18, R5, RZ ;  /* 0x00000005121e7210 */ /* 0x000fe40007fde0ff */
[----:B------:R-:W-:Y:S02]  /*11b0*/  CS2R R74, SRZ ;  /* 0x00000000004a7805 */ /* 0x000fe4000001ff00 */
[-C--:B------:R-:W-:Y:S01]  /*11c0*/  LEA.HI.X.SX32 R29, R16, R7.reuse, 0x1, P3 ;  /* 0x00000007101d7211 */ /* 0x080fe200018f0eff */
[----:B------:R-:W-:Y:S01]  /*11d0*/  UMOV UR6, URZ ;  /* 0x0000003f00067c82 */ /* 0x000fe20008000000 */
[-C--:B------:R-:W-:Y:S01]  /*11e0*/  LEA.HI.X.SX32 R28, R28, R7.reuse, 0x1, P4 ;  /* 0x000000071c1c7211 */ /* 0x080fe200020f0eff */
[----:B------:R-:W-:Y:S01]  /*11f0*/  UMOV UR7, URZ ;  /* 0x0000003f00077c82 */ /* 0x000fe20008000000 */
[----:B------:R-:W-:Y:S01]  /*1200*/  LEA.HI.X.SX32 R27, R18, R7, 0x1, P6 ;  /* 0x00000007121b7211 */ /* 0x000fe200030f0eff */
[----:B------:R-:W-:Y:S01]  /*1210*/  ULDC UR13, c[0x0][0x238] ;  /* 0x00008e00000d7ab9 */ /* 0x000fe20000000800 */
[-C--:B------:R-:W-:Y:S01]  /*1220*/  IADD3 R26, P3, R20, R5.reuse, RZ ;  /* 0x00000005141a7210 */ /* 0x080fe20007f7e0ff */
[----:B------:R-:W-:Y:S01]  /*1230*/  ULDC UR14, c[0x0][0x264] ;  /* 0x00009900000e7ab9 */ /* 0x000fe20000000800 */
[-C--:B------:R-:W-:Y:S01]  /*1240*/  IADD3 R25, P4, R22, R5.reuse, RZ ;  /* 0x0000000516197210 */ /* 0x080fe20007f9e0ff */
[----:B------:R-:W-:Y:S01]  /*1250*/  ULDC UR15, c[0x0][0x254] ;  /* 0x00009500000f7ab9 */ /* 0x000fe20000000800 */
[----:B------:R-:W-:Y:S01]  /*1260*/  IADD3 R24, P6, R21, R5, RZ ;  /* 0x0000000515187210 */ /* 0x000fe20007fde0ff */
[C---:B------:R-:W-:Y:S01]  /*1270*/  IMAD R5, R56.reuse, 0x8, R9 ;  /* 0x0000000838057824 */ /* 0x040fe200078e0209 */
[----:B--2---:R-:W-:Y:S01]  /*1280*/  IADD3 R116, P1, P2, R3, UR4, R54 ;  /* 0x0000000403747c10 */ /* 0x004fe2000fa3e036 */
[----:B------:R-:W-:Y:S01]  /*1290*/  UMOV UR4, URZ ;  /* 0x0000003f00047c82 */ /* 0x000fe20008000000 */
[----:B------:R-:W-:Y:S01]  /*12a0*/  SHF.R.S32.HI R54, RZ, 0x1f, R3 ;  /* 0x0000001fff367819 */ /* 0x000fe20000011403 */
[----:B------:R-:W-:Y:S01]  /*12b0*/  IMAD R4, R56, 0x8, R5 ;  /* 0x0000000838047824 */ /* 0x000fe200078e0205 */
[----:B------:R-:W-:-:S02]  /*12c0*/  LEA.HI.X.SX32 R23, R20, R7, 0x1, P3 ;  /* 0x0000000714177211 */ /* 0x000fc400018f0eff */
[----:B------:R-:W-:Y:S01]  /*12d0*/  IADD3.X R54, R54, UR5, R55, P1, P2 ;  /* 0x0000000536367c10 */ /* 0x000fe20008fe4437 */
[----:B------:R-:W-:Y:S01]  /*12e0*/  IMAD R3, R56, 0x8, R4 ;  /* 0x0000000838037824 */ /* 0x000fe200078e0204 */
[----:B------:R-:W-:Y:S01]  /*12f0*/  IADD3 R19, P3, R0, R116, RZ ;  /* 0x0000007400137210 */ /* 0x000fe20007f7e0ff */
[----:B------:R-:W-:Y:S01]  /*1300*/  UMOV UR5, URZ ;  /* 0x0000003f00057c82 */ /* 0x000fe20008000000 */
[----:B------:R-:W-:Y:S02]  /*1310*/  LEA.HI.X.SX32 R22, R22, R7, 0x1, P4 ;  /* 0x0000000716167211 */ /* 0x000fe400020f0eff */
[----:B------:R-:W-:Y:S01]  /*1320*/  LEA.HI.X.SX32 R16, R0, R54, 0x1, P3 ;  /* 0x0000003600107211 */ /* 0x000fe200018f0eff */
[C---:B------:R-:W-:Y:S01]  /*1330*/  IMAD R0, R56.reuse, 0x8, R3 ;  /* 0x0000000838007824 */ /* 0x040fe200078e0203 */
[-C--:B------:R-:W-:Y:S02]  /*1340*/  IADD3 R20, P2, R17, R116.reuse, RZ ;  /* 0x0000007411147210 */ /* 0x080fe40007f5e0ff */
[----:B------:R-:W-:Y:S01]  /*1350*/  IADD3 R18, P4, R15, R116, RZ ;  /* 0x000000740f127210 */ /* 0x000fe20007f9e0ff */
[----:B------:R-:W-:Y:S01]  /*1360*/  IMAD R105, R56, 0x8, R0 ;  /* 0x0000000838697824 */ /* 0x000fe200078e0200 */
[----:B------:R-:W-:-:S02]  /*1370*/  LEA.HI.X.SX32 R17, R17, R54, 0x1, P2 ;  /* 0x0000003611117211 */ /* 0x000fc400010f0eff */
[----:B------:R-:W-:Y:S01]  /*1380*/  LEA.HI.X.SX32 R15, R15, R54, 0x1, P4 ;  /* 0x000000360f0f7211 */ /* 0x000fe200020f0eff */
[----:B------:R-:W-:Y:S01]  /*1390*/  IMAD R107, R56, 0x8, R105 ;  /* 0x00000008386b7824 */ /* 0x000fe200078e0269 */
[-C--:B------:R-:W-:Y:S02]  /*13a0*/  IADD3 R14, P2, R11, R116.reuse, RZ ;  /* 0x000000740b0e7210 */ /* 0x080fe40007f5e0ff */
[-C--:B------:R-:W-:Y:S01]  /*13b0*/  IADD3 R13, P3, R10, R116.reuse, RZ ;  /* 0x000000740a0d7210 */ /* 0x080fe20007f7e0ff */
[C---:B------:R-:W-:Y:S01]  /*13c0*/  IMAD R109, R56.reuse, 0x8, R107 ;  /* 0x00000008386d7824 */ /* 0x040fe200078e026b */
[----:B------:R-:W-:Y:S02]  /*13d0*/  IADD3 R12, P4, R9, R116, RZ ;  /* 0x00000074090c7210 */ /* 0x000fe40007f9e0ff */
[----:B------:R-:W-:Y:S01]  /*13e0*/  LEA.HI.X.SX32 R21, R21, R7, 0x1, P6 ;  /* 0x0000000715157211 */ /* 0x000fe200030f0eff */
[----:B------:R-:W-:Y:S01]  /*13f0*/  IMAD R111, R56, 0x8, R109 ;  /* 0x00000008386f7824 */ /* 0x000fe200078e026d */
[----:B------:R-:W-:-:S02]  /*1400*/  LEA.HI.X.SX32 R11, R11, R54, 0x1, P2 ;  /* 0x000000360b0b7211 */ /* 0x000fc400010f0eff */
[-C--:B------:R-:W-:Y:S01]  /*1410*/  LEA.HI.X.SX32 R10, R10, R54.reuse, 0x1, P3 ;  /* 0x000000360a0a7211 */ /* 0x080fe200018f0eff */
[C---:B------:R-:W-:Y:S01]  /*1420*/  IMAD R113, R56.reuse, 0x8, R111 ;  /* 0x0000000838717824 */ /* 0x040fe200078e026f */
[----:B------:R-:W-:Y:S02]  /*1430*/  LEA.HI.X.SX32 R9, R9, R54, 0x1, P4 ;  /* 0x0000003609097211 */ /* 0x000fe400020f0eff */
[-C--:B------:R-:W-:Y:S01]  /*1440*/  IADD3 R8, P2, R5, R116.reuse, RZ ;  /* 0x0000007405087210 */ /* 0x080fe20007f5e0ff */
[----:B------:R-:W-:Y:S01]  /*1450*/  IMAD R115, R56, 0x8, R113 ;  /* 0x0000000838737824 */ /* 0x000fe200078e0271 */
[-C--:B------:R-:W-:Y:S02]  /*1460*/  IADD3 R7, P3, R4, R116.reuse, RZ ;  /* 0x0000007404077210 */ /* 0x080fe40007f7e0ff */
[----:B------:R-:W-:Y:S02]  /*1470*/  IADD3 R6, P4, R3, R116, RZ ;  /* 0x0000007403067210 */ /* 0x000fe40007f9e0ff */
[----:B------:R-:W-:-:S02]  /*1480*/  LEA.HI.X.SX32 R5, R5, R54, 0x1, P2 ;  /* 0x0000003605057211 */ /* 0x000fc400010f0eff */
[-C--:B------:R-:W-:Y:S02]  /*1490*/  LEA.HI.X.SX32 R4, R4, R54.reuse, 0x1, P3 ;  /* 0x0000003604047211 */ /* 0x080fe400018f0eff */
[----:B------:R-:W-:Y:S02]  /*14a0*/  LEA.HI.X.SX32 R3, R3, R54, 0x1, P4 ;  /* 0x0000003603037211 */ /* 0x000fe400020f0eff */
[-C--:B------:R-:W-:Y:S02]  /*14b0*/  IADD3 R2, P2, R0, R116.reuse, RZ ;  /* 0x0000007400027210 */ /* 0x080fe40007f5e0ff */
[-C--:B------:R-:W-:Y:S02]  /*14c0*/  IADD3 R106, P3, R105, R116.reuse, RZ ;  /* 0x00000074696a7210 */ /* 0x080fe40007f7e0ff */
[----:B------:R-:W-:Y:S02]  /*14d0*/  IADD3 R108, P4, R107, R116, RZ ;  /* 0x000000746b6c7210 */ /* 0x000fe40007f9e0ff */
[----:B------:R-:W-:-:S02]  /*14e0*/  LOP3.LUT P1, RZ, R52, 0x80, RZ, 0xc0, !PT ;  /* 0x0000008034ff7812 */ /* 0x000fc4000782c0ff */
[-C--:B------:R-:W-:Y:S02]  /*14f0*/  LEA.HI.X.SX32 R0, R0, R54.reuse, 0x1, P2 ;  /* 0x0000003600007211 */ /* 0x080fe400010f0eff */
[-C--:B------:R-:W-:Y:S02]  /*1500*/  LEA.HI.X.SX32 R105, R105, R54.reuse, 0x1, P3 ;  /* 0x0000003669697211 */ /* 0x080fe400018f0eff */
[----:B------:R-:W-:Y:S02]  /*1510*/  LEA.HI.X.SX32 R107, R107, R54, 0x1, P4 ;  /* 0x000000366b6b7211 */ /* 0x000fe400020f0eff */
[-C--:B------:R-:W-:Y:S02]  /*1520*/  IADD3 R110, P2, R109, R116.reuse, RZ ;  /* 0x000000746d6e7210 */ /* 0x080fe40007f5e0ff */
[-C--:B------:R-:W-:Y:S02]  /*1530*/  IADD3 R112, P3, R111, R116.reuse, RZ ;  /* 0x000000746f707210 */ /* 0x080fe40007f7e0ff */
[----:B------:R-:W-:-:S02]  /*1540*/  IADD3 R114, P4, R113, R116, RZ ;  /* 0x0000007471727210 */ /* 0x000fc40007f9e0ff */
[----:B------:R-:W-:Y:S02]  /*1550*/  IADD3 R116, P6, R115, R116, RZ ;  /* 0x0000007473747210 */ /* 0x000fe40007fde0ff */
[----:B------:R-:W-:Y:S02]  /*1560*/  SEL R145, RZ, 0x90, !P1 ;  /* 0x00000090ff917807 */ /* 0x000fe40004800000 */
[-C--:B------:R-:W-:Y:S02]  /*1570*/  LEA.HI.X.SX32 R109, R109, R54.reuse, 0x1, P2 ;  /* 0x000000366d6d7211 */ /* 0x080fe400010f0eff */
[-C--:B------:R-:W-:Y:S02]  /*1580*/  LEA.HI.X.SX32 R111, R111, R54.reuse, 0x1, P3 ;  /* 0x000000366f6f7211 */ /* 0x080fe400018f0eff */
[-C--:B------:R-:W-:Y:S02]  /*1590*/  LEA.HI.X.SX32 R113, R113, R54.reuse, 0x1, P4 ;  /* 0x0000003671717211 */ /* 0x080fe400020f0eff */
[----:B------:R-:W-:-:S02]  /*15a0*/  LEA.HI.X.SX32 R115, R115, R54, 0x1, P6 ;  /* 0x0000003673737211 */ /* 0x000fc400030f0eff */
[--C-:B------:R-:W-:Y:S02]  /*15b0*/  LOP3.LUT R145, R145, 0x7f, R52.reuse, 0x78, !PT ;  /* 0x0000007f91917812 */ /* 0x100fe400078e7834 */
[----:B------:R-:W-:Y:S02]  /*15c0*/  SHF.R.U32.HI R53, RZ, 0x3, R52 ;  /* 0x00000003ff357819 */ /* 0x000fe40000011634 */
[C---:B------:R-:W-:Y:S02]  /*15d0*/  LEA.HI R52, R160.reuse, 0x18, RZ, 0x1e ;  /* 0x00000018a0347811 */ /* 0x040fe400078ff0ff */
[C---:B------:R-:W-:Y:S02]  /*15e0*/  LEA.HI R54, R160.reuse, 0x10, RZ, 0x1e ;  /* 0x00000010a0367811 */ /* 0x040fe400078ff0ff */
[----:B------:R-:W-:Y:S01]  /*15f0*/  LEA.HI R56, R160, 0x8, RZ, 0x1e ;  /* 0x00000008a0387811 */ /* 0x000fe200078ff0ff */
[----:B------:R-:W-:Y:S01]  /*1600*/  IMAD.IADD R149, R147, 0x1, R52 ;  /* 0x0000000193957824 */ /* 0x000fe200078e0234 */
[----:B------:R-:W-:Y:S01]  /*1610*/  LOP3.LUT R134, R53, 0xc, RZ, 0xc0, !PT ;  /* 0x0000000c35867812 */ /* 0x000fe200078ec0ff */
[----:B------:R-:W-:Y:S01]  /*1620*/  IMAD.IADD R148, R147, 0x1, R54 ;  /* 0x0000000193947824 */ /* 0x000fe200078e0236 */
[----:B------:R-:W-:-:S02]  /*1630*/  LEA R133, R56, UR8, 0x4 ;  /* 0x0000000838857c11 */ /* 0x000fc4000f8e20ff */
[----:B------:R-:W-:Y:S02]  /*1640*/  LEA R131, R54, UR8, 0x4 ;  /* 0x0000000836837c11 */ /* 0x000fe4000f8e20ff */
[----:B------:R-:W-:Y:S01]  /*1650*/  LEA R129, R52, UR8, 0x4 ;  /* 0x0000000834817c11 */ /* 0x000fe2000f8e20ff */
[----:B------:R-:W-:Y:S01]  /*1660*/  IMAD.IADD R132, R134, 0x1, R133 ;  /* 0x0000000186847824 */ /* 0x000fe200078e0285 */
[----:B------:R-:W-:Y:S01]  /*1670*/  LEA R135, R160, UR8, 0x2 ;  /* 0x00000008a0877c11 */ /* 0x000fe2000f8e10ff */
[C---:B------:R-:W-:Y:S01]  /*1680*/  IMAD.IADD R130, R134.reuse, 0x1, R131 ;  /* 0x0000000186827824 */ /* 0x040fe200078e0283 */
[C---:B------:R-:W-:Y:S01]  /*1690*/  ISETP.GE.U32.AND P6, PT, R127.reuse, 0x80, PT ;  /* 0x000000807f00780c */ /* 0x040fe20003fc6070 */
[----:B------:R-:W-:Y:S01]  /*16a0*/  IMAD.IADD R128, R134, 0x1, R129 ;  /* 0x0000000186807824 */ /* 0x000fe200078e0281 */
[----:B------:R-:W-:Y:S01]  /*16b0*/  ISETP.LT.U32.AND P0, PT, R127, 0x80, !P0 ;  /* 0x000000807f00780c */ /* 0x000fe20004701070 */
[----:B------:R-:W-:Y:S01]  /*16c0*/  IMAD.IADD R134, R135, 0x1, R134 ;  /* 0x0000000187867824 */ /* 0x000fe200078e0286 */
[----:B------:R-:W-:Y:S01]  /*16d0*/  LEA.HI R146, R160, R147, RZ, 0x1e ;  /* 0x00000093a0927211 */ /* 0x000fe200078ff0ff */
[----:B------:R-:W-:Y:S01]  /*16e0*/  IMAD.IADD R147, R147, 0x1, R56 ;  /* 0x0000000193937824 */ /* 0x000fe200078e0238 */
[----:B------:R-:W-:-:S02]  /*16f0*/  LEA R127, R127, UR8, 0x2 ;  /* 0x000000087f7f7c11 */ /* 0x000fc4000f8e10ff */
[C---:B------:R-:W-:Y:S02]  /*1700*/  LOP3.LUT R144, R145.reuse, 0x20, RZ, 0x3c, !PT ;  /* 0x0000002091907812 */ /* 0x040fe400078e3cff */
[C---:B------:R-:W-:Y:S02]  /*1710*/  LOP3.LUT R143, R145.reuse, 0x40, RZ, 0x3c, !PT ;  /* 0x00000040918f7812 */ /* 0x040fe400078e3cff */
[----:B------:R-:W-:Y:S02]  /*1720*/  LOP3.LUT R142, R145, 0x60, RZ, 0x3c, !PT ;  /* 0x00000060918e7812 */ /* 0x000fe400078e3cff */
[----:B------:R-:W-:Y:S02]  /*1730*/  LOP3.LUT R123, R124, 0x20, RZ, 0x3c, !PT ;  /* 0x000000207c7b7812 */ /* 0x000fe400078e3cff */
[----:B------:R-:W-:Y:S02]  /*1740*/  LOP3.LUT R140, R141, 0x40, RZ, 0x3c, !PT ;  /* 0x000000408d8c7812 */ /* 0x000fe400078e3cff */
[----:B------:R-:W-:-:S07]  /*1750*/  LOP3.LUT R136, R137, 0x20, RZ, 0x3c, !PT ;  /* 0x0000002089887812 */ /* 0x000fce00078e3cff */
.L_x_1:
[----:B------:R-:W-:Y:S02]  /*1760*/  USHF.R.S32.HI UR12, URZ, 0x1f, UR4 ;  /* 0x0000001f3f0c7899 */ /* 0x000fe40008011404 */
[----:B------:R-:W-:Y:S02]  /*1770*/  IADD3 R52, P1, R104, UR4, RZ ;  /* 0x0000000468347c10 */ /* 0x000fe4000ff3e0ff */
[----:B------:R-:W-:Y:S02]  /*1780*/  IADD3 R60, P2, R50, UR4, RZ ;  /* 0x00000004323c7c10 */ /* 0x000fe4000ff5e0ff */
[----:B------:R-:W-:Y:S02]  /*1790*/  IADD3.X R53, R51, UR12, RZ, P1, !PT ;  /* 0x0000000c33357c10 */ /* 0x000fe40008ffe4ff */
[----:B------:R-:W-:Y:S02]  /*17a0*/  IADD3 R62, P1, R49, UR4, RZ ;  /* 0x00000004313e7c10 */ /* 0x000fe4000ff3e0ff */
[----:B------:R-:W-:Y:S01]  /*17b0*/  IADD3.X R61, R47, UR12, RZ, P2, !PT ;  /* 0x0000000c2f3d7c10 */ /* 0x000fe200097fe4ff */
[----:B------:R-:W2:Y:S01]  /*17c0*/  LDG.E.U8 R68, desc[UR10][R52.64] ;  /* 0x0000000a34447981 */ /* 0x000ea2000c1e1100 */
[----:B------:R-:W-:-:S02]  /*17d0*/  IADD3.X R63, R46, UR12, RZ, P1, !PT ;  /* 0x0000000c2e3f7c10 */ /* 0x000fc40008ffe4ff */
[----:B------:R-:W-:Y:S01]  /*17e0*/  IADD3 R64, P2, R48, UR4, RZ ;  /* 0x0000000430407c10 */ /* 0x000fe2000ff5e0ff */
[----:B------:R0:W3:Y:S01]  /*17f0*/  LDG.E.U8 R69, desc[UR10][R60.64] ;  /* 0x0000000a3c457981 */ /* 0x0000e2000c1e1100 */
[----:B------:R-:W-:Y:S02]  /*1800*/  IADD3 R66, P1, R44, UR4, RZ ;  /* 0x000000042c427c10 */ /* 0x000fe4000ff3e0ff */
[----:B------:R-:W-:Y:S01]  /*1810*/  IADD3.X R65, R45, UR12, RZ, P2, !PT ;  /* 0x0000000c2d417c10 */ /* 0x000fe200097fe4ff */
[----:B------:R1:W4:Y:S01]  /*1820*/  LDG.E.U8 R70, desc[UR10][R62.64] ;  /* 0x0000000a3e467981 */ /* 0x000322000c1e1100 */
[----:B------:R-:W-:Y:S02]  /*1830*/  IADD3.X R67, R41, UR12, RZ, P1, !PT ;  /* 0x0000000c29437c10 */ /* 0x000fe40008ffe4ff */
[----:B------:R-:W-:Y:S01]  /*1840*/  IADD3 R54, P2, R43, UR4, RZ ;  /* 0x000000042b367c10 */ /* 0x000fe2000ff5e0ff */
[----:B------:R5:W4:Y:S01]  /*1850*/  LDG.E.U8 R93, desc[UR10][R64.64] ;  /* 0x0000000a405d7981 */ /* 0x000b22000c1e1100 */
[----:B------:R-:W-:-:S02]  /*1860*/  IADD3 R56, P1, R42, UR4, RZ ;  /* 0x000000042a387c10 */ /* 0x000fc4000ff3e0ff */
[----:B------:R-:W-:Y:S01]  /*1870*/  IADD3.X R55, R40, UR12, RZ, P2, !PT ;  /* 0x0000000c28377c10 */ /* 0x000fe200097fe4ff */
[----:B------:R-:W3:Y:S01]  /*1880*/  LDG.E.U8 R66, desc[UR10][R66.64] ;  /* 0x0000000a42427981 */ /* 0x000ee2000c1e1100 */
[----:B------:R-:W-:Y:S02]  /*1890*/  IADD3.X R57, R39, UR12, RZ, P1, !PT ;  /* 0x0000000c27397c10 */ /* 0x000fe40008ffe4ff */
[----:B------:R-:W-:Y:S01]  /*18a0*/  IADD3 R58, P2, R38, UR4, RZ ;  /* 0x00000004263a7c10 */ /* 0x000fe2000ff5e0ff */
[----:B------:R5:W4:Y:S01]  /*18b0*/  LDG.E.U8 R71, desc[UR10][R54.64] ;  /* 0x0000000a36477981 */ /* 0x000b22000c1e1100 */
[----:B0-----:R-:W-:Y:S02]  /*18c0*/  IADD3 R60, P1, R37, UR4, RZ ;  /* 0x00000004253c7c10 */ /* 0x001fe4000ff3e0ff */
[----:B------:R-:W-:Y:S01]  /*18d0*/  IADD3.X R59, R35, UR12, RZ, P2, !PT ;  /* 0x0000000c233b7c10 */ /* 0x000fe200097fe4ff */
[----:B------:R-:W4:Y:S01]  /*18e0*/  LDG.E.U8 R88, desc[UR10][R56.64] ;  /* 0x0000000a38587981 */ /* 0x000f22000c1e1100 */
[----:B------:R-:W-:-:S02]  /*18f0*/  IADD3.X R61, R34, UR12, RZ, P1, !PT ;  /* 0x0000000c223d7c10 */ /* 0x000fc40008ffe4ff */
[----:B-1----:R-:W-:Y:S01]  /*1900*/  IADD3 R62, P2, R36, UR4, RZ ;  /* 0x00000004243e7c10 */ /* 0x002fe2000ff5e0ff */
[----:B------:R0:W4:Y:S01]  /*1910*/  LDG.E.U8 R95, desc[UR10][R58.64] ;  /* 0x0000000a3a5f7981 */ /* 0x000122000c1e1100 */
[----:B-----5:R-:W-:Y:S02]  /*1920*/  IADD3 R64, P1, R30, UR4, RZ ;  /* 0x000000041e407c10 */ /* 0x020fe4000ff3e0ff */
[----:B------:R-:W-:Y:S01]  /*1930*/  IADD3.X R63, R33, UR12, RZ, P2, !PT ;  /* 0x0000000c213f7c10 */ /* 0x000fe200097fe4ff */
[----:B------:R1:W5:Y:S01]  /*1940*/  LDG.E.U8 R90, desc[UR10][R60.64] ;  /* 0x0000000a3c5a7981 */ /* 0x000362000c1e1100 */
[----:B------:R-:W-:Y:S02]  /*1950*/  IADD3.X R65, R27, UR12, RZ, P1, !PT ;  /* 0x0000000c1b417c10 */ /* 0x000fe40008ffe4ff */
[----:B------:R-:W-:Y:S02]  /*1960*/  IADD3 R52, P2, R26, UR4, RZ ;  /* 0x000000041a347c10 */ /* 0x000fe4000ff5e0ff */
[----:B------:R-:W-:Y:S01]  /*1970*/  IADD3 R54, P1, R32, UR4, RZ ;  /* 0x0000000420367c10 */ /* 0x000fe2000ff3e0ff */
[----:B------:R-:W4:Y:S01]  /*1980*/  LDG.E.U8 R64, desc[UR10][R64.64] ;  /* 0x0000000a40407981 */ /* 0x000f22000c1e1100 */
[----:B------:R-:W-:-:S02]  /*1990*/  IADD3.X R53, R23, UR12, RZ, P2, !PT ;  /* 0x0000000c17357c10 */ /* 0x000fc400097fe4ff */
[----:B0-----:R-:W-:Y:S01]  /*19a0*/  IADD3 R58, P3, R25, UR4, RZ ;  /* 0x00000004193a7c10 */ /* 0x001fe2000ff7e0ff */
[----:B------:R-:W4:Y:S01]  /*19b0*/  LDG.E.U8 R63, desc[UR10][R62.64] ;  /* 0x0000000a3e3f7981 */ /* 0x000f22000c1e1100 */
[----:B------:R-:W-:Y:S02]  /*19c0*/  IADD3.X R55, R29, UR12, RZ, P1, !PT ;  /* 0x0000000c1d377c10 */ /* 0x000fe40008ffe4ff */
[----:B------:R-:W-:Y:S01]  /*19d0*/  IADD3 R56, P2, R31, UR4, RZ ;  /* 0x000000041f387c10 */ /* 0x000fe2000ff5e0ff */
[----:B------:R-:W4:Y:S01]  /*19e0*/  LDG.E.U8 R67, desc[UR10][R52.64] ;  /* 0x0000000a34437981 */ /* 0x000f22000c1e1100 */
[----:B-1----:R-:W-:Y:S02]  /*19f0*/  IADD3 R60, P1, R24, UR4, RZ ;  /* 0x00000004183c7c10 */ /* 0x002fe4000ff3e0ff */
[----:B------:R-:W-:Y:S01]  /*1a00*/  IADD3.X R59, R22, UR12, RZ, P3, !PT ;  /* 0x0000000c163b7c10 */ /* 0x000fe20009ffe4ff */
[----:B------:R-:W4:Y:S01]  /*1a10*/  LDG.E.U8 R92, desc[UR10][R54.64] ;  /* 0x0000000a365c7981 */ /* 0x000f22000c1e1100 */
[----:B------:R-:W-:-:S02]  /*1a20*/  IADD3.X R57, R28, UR12, RZ, P2, !PT ;  /* 0x0000000c1c397c10 */ /* 0x000fc400097fe4ff */
[----:B------:R-:W-:Y:S01]  /*1a30*/  IADD3.X R61, R21, UR12, RZ, P1, !PT ;  /* 0x0000000c153d7c10 */ /* 0x000fe20008ffe4ff */
[----:B------:R-:W4:Y:S04]  /*1a40*/  LDG.E.U8 R58, desc[UR10][R58.64] ;  /* 0x0000000a3a3a7981 */ /* 0x000f28000c1e1100 */
[----:B------:R-:W4:Y:S04]  /*1a50*/  LDG.E.U8 R65, desc[UR10][R56.64] ;  /* 0x0000000a38417981 */ /* 0x000f28000c1e1100 */
[----:B------:R-:W4:Y:S01]  /*1a60*/  LDG.E.U8 R101, desc[UR10][R60.64] ;  /* 0x0000000a3c657981 */ /* 0x000f22000c1e1100 */
[----:B------:R-:W-:Y:S06]  /*1a70*/  BAR.SYNC.DEFER_BLOCKING 0x0 ;  /* 0x0000000000007b1d */ /* 0x000fec0000010000 */
[----:B--2---:R-:W-:Y:S04]  /*1a80*/  STS.U8 [R145+UR8+0x2000], R68 ;  /* 0x0020004491007988 */ /* 0x004fe80008000008 */
[----:B---3--:R-:W-:Y:S04]  /*1a90*/  STS.U8 [R145+UR8+0x2400], R66 ;  /* 0x0024004291007988 */ /* 0x008fe80008000008 */
[----:B-----5:R-:W-:Y:S04]  /*1aa0*/  STS.U8 [R145+UR8+0x2800], R90 ;  /* 0x0028005a91007988 */ /* 0x020fe80008000008 */
[----:B----4-:R-:W-:Y:S04]  /*1ab0*/  STS.U8 [R145+UR8+0x2c00], R64 ;  /* 0x002c004091007988 */ /* 0x010fe80008000008 */
[----:B------:R-:W-:Y:S04]  /*1ac0*/  STS.U8 [R144+UR8+0x2100], R69 ;  /* 0x0021004590007988 */ /* 0x000fe80008000008 */
        /* <DEDUP_REMOVED lines=10> */
[----:B------:R-:W-:Y:S01]  /*1b70*/  STS.U8 [R142+UR8+0x2f00], R101 ;  /* 0x002f00658e007988 */ /* 0x000fe20008000008 */
[----:B------:R-:W-:Y:S06]  /*1b80*/  BAR.SYNC.DEFER_BLOCKING 0x0 ;  /* 0x0000000000007b1d */ /* 0x000fec0000010000 */
[----:B------:R-:W0:Y:S04]  /*1b90*/  LDSM.16.M88.4 R52, [R141+UR8+0x2000] ;  /* 0x002000088d34783b */ /* 0x000e280008000200 */
[----:B------:R-:W1:Y:S04]  /*1ba0*/  LDSM.16.MT88.4 R96, [R137+UR8] ;  /* 0x000000088960783b */ /* 0x000e680008004200 */
[----:B------:R-:W2:Y:S04]  /*1bb0*/  LDSM.16.MT88.4 R60, [R137+UR8+0x400] ;  /* 0x00040008893c783b */ /* 0x000ea80008004200 */
[----:B------:R-:W3:Y:S04]  /*1bc0*/  LDSM.16.MT88.4 R68, [R136+UR8] ;  /* 0x000000088844783b */ /* 0x000ee80008004200 */
[----:B------:R-:W4:Y:S01]  /*1bd0*/  LDSM.16.MT88.4 R88, [R136+UR8+0x400] ;  /* 0x000400088858783b */ /* 0x000f220008004200 */
[----:B0-----:R-:W-:-:S02]  /*1be0*/  F2FP.F16.E4M3.UNPACK_B R56, R52 ;  /* 0x00000034ff38723e */ /* 0x001fc400020006ff */
[----:B------:R-:W-:Y:S01]  /*1bf0*/  F2FP.F16.E4M3.UNPACK_B R57, R53 ;  /* 0x00000035ff39723e */ /* 0x000fe200020006ff */
[----:B-1----:R-:W-:Y:S02]  /*1c00*/  IMAD.MOV.U32 R64, RZ, RZ, R96 ;  /* 0x000000ffff407224 */ /* 0x002fe400078e0060 */
[----:B------:R-:W-:Y:S02]  /*1c10*/  IMAD.MOV.U32 R65, RZ, RZ, R98 ;  /* 0x000000ffff417224 */ /* 0x000fe400078e0062 */
[----:B--2---:R-:W-:Y:S02]  /*1c20*/  IMAD.MOV.U32 R66, RZ, RZ, R60 ;  /* 0x000000ffff427224 */ /* 0x004fe400078e003c */
[----:B------:R-:W-:-:S07]  /*1c30*/  IMAD.MOV.U32 R67, RZ, RZ, R62 ;  /* 0x000000ffff437224 */ /* 0x000fce00078e003e */
[-C--:B------:R-:W-:Y:S01]  /*1c40*/  HMMA.16816.F32 R64, R64, R56.reuse, RZ ;  /* 0x000000384040723c */ /* 0x080fe200000018ff */
[----:B---3--:R-:W-:Y:S02]  /*1c50*/  IMAD.MOV.U32 R92, RZ, RZ, R68 ;  /* 0x000000ffff5c7224 */ /* 0x008fe400078e0044 */
[----:B------:R-:W-:Y:S02]  /*1c60*/  IMAD.MOV.U32 R93, RZ, RZ, R70 ;  /* 0x000000ffff5d7224 */ /* 0x000fe400078e0046 */
[----:B----4-:R-:W-:Y:S02]  /*1c70*/  IMAD.MOV.U32 R94, RZ, RZ, R88 ;  /* 0x000000ffff5e7224 */ /* 0x010fe400078e0058 */
[----:B------:R-:W-:Y:S02]  /*1c80*/  IMAD.MOV.U32 R95, RZ, RZ, R90 ;  /* 0x000000ffff5f7224 */ /* 0x000fe400078e005a */
[----:B------:R-:W-:Y:S02]  /*1c90*/  IMAD.MOV.U32 R96, RZ, RZ, R97 ;  /* 0x000000ffff607224 */ /* 0x000fe400078e0061 */
[----:B------:R-:W-:Y:S01]  /*1ca0*/  IMAD.MOV.U32 R97, RZ, RZ, R99 ;  /* 0x000000ffff617224 */ /* 0x000fe200078e0063 */
[----:B------:R-:W-:Y:S01]  /*1cb0*/  F2FP.F16.E4M3.UNPACK_B R52, R52.H1 ;  /* 0x00000034ff34723e */ /* 0x000fe200030006ff */
[----:B------:R-:W-:Y:S01]  /*1cc0*/  IMAD.MOV.U32 R98, RZ, RZ, R61 ;  /* 0x000000ffff627224 */ /* 0x000fe200078e003d */
[----:B------:R-:W-:Y:S01]  /*1cd0*/  HMMA.16816.F32 R92, R92, R56, RZ ;  /* 0x000000385c5c723c */ /* 0x000fe200000018ff */
[----:B------:R-:W-:Y:S01]  /*1ce0*/  IMAD.MOV.U32 R99, RZ, RZ, R63 ;  /* 0x000000ffff637224 */ /* 0x000fe200078e003f */
[----:B------:R-:W0:Y:S01]  /*1cf0*/  LDSM.16.MT88.4 R56, [R137+UR8+0x800] ;  /* 0x000800088938783b */ /* 0x000e220008004200 */
[----:B------:R-:W-:-:S03]  /*1d00*/  F2FP.F16.E4M3.UNPACK_B R53, R53.H1 ;  /* 0x00000035ff35723e */ /* 0x000fc600030006ff */
[----:B------:R-:W1:Y:S01]  /*1d10*/  LDSM.16.MT88.4 R60, [R137+UR8+0xc00] ;  /* 0x000c0008893c783b */ /* 0x000e620008004200 */
[----:B------:R-:W-:Y:S02]  /*1d20*/  IMAD.MOV.U32 R68, RZ, RZ, R69 ;  /* 0x000000ffff447224 */ /* 0x000fe400078e0045 */
[----:B------:R-:W-:Y:S01]  /*1d30*/  IMAD.MOV.U32 R69, RZ, RZ, R71 ;  /* 0x000000ffff457224 */ /* 0x000fe200078e0047 */
[----:B------:R-:W-:Y:S01]  /*1d40*/  HMMA.16816.F32 R64, R96, R52, R64 ;  /* 0x000000346040723c */ /* 0x000fe20000001840 */
[----:B------:R-:W-:Y:S01]  /*1d50*/  IMAD.MOV.U32 R70, RZ, RZ, R89 ;  /* 0x000000ffff467224 */ /* 0x000fe200078e0059 */
[----:B------:R-:W2:Y:S01]  /*1d60*/  LDSM.16.MT88.4 R96, [R136+UR8+0x800] ;  /* 0x000800088860783b */ /* 0x000ea20008004200 */
[----:B------:R-:W-:-:S03]  /*1d70*/  IMAD.MOV.U32 R71, RZ, RZ, R91 ;  /* 0x000000ffff477224 */ /* 0x000fc600078e005b */
[----:B------:R-:W3:Y:S08]  /*1d80*/  LDSM.16.MT88.4 R88, [R136+UR8+0xc00] ;  /* 0x000c00088858783b */ /* 0x000ef00008004200 */
[----:B------:R-:W-:Y:S01]  /*1d90*/  HMMA.16816.F32 R92, R68, R52, R92 ;  /* 0x00000034445c723c */ /* 0x000fe2000000185c */
[----:B------:R-:W-:Y:S02]  /*1da0*/  F2FP.F16.E4M3.UNPACK_B R150, R54 ;  /* 0x00000036ff96723e */ /* 0x000fe400020006ff */
[----:B------:R-:W-:-:S02]  /*1db0*/  F2FP.F16.E4M3.UNPACK_B R151, R55 ;  /* 0x00000037ff97723e */ /* 0x000fc400020006ff */
[----:B------:R-:W-:Y:S02]  /*1dc0*/  F2FP.F16.E4M3.UNPACK_B R138, R54.H1 ;  /* 0x00000036ff8a723e */ /* 0x000fe400030006ff */
[----:B------:R-:W-:Y:S01]  /*1dd0*/  F2FP.F16.E4M3.UNPACK_B R139, R55.H1 ;  /* 0x00000037ff8b723e */ /* 0x000fe200030006ff */
[----:B0-----:R-:W-:Y:S02]  /*1de0*/  IMAD.MOV.U32 R68, RZ, RZ, R56 ;  /* 0x000000ffff447224 */ /* 0x001fe400078e0038 */
[----:B------:R-:W-:Y:S02]  /*1df0*/  IMAD.MOV.U32 R69, RZ, RZ, R58 ;  /* 0x000000ffff457224 */ /* 0x000fe400078e003a */
[----:B-1----:R-:W-:Y:S02]  /*1e00*/  IMAD.MOV.U32 R70, RZ, RZ, R60 ;  /* 0x000000ffff467224 */ /* 0x002fe400078e003c */
[----:B------:R-:W-:Y:S02]  /*1e10*/  IMAD.MOV.U32 R71, RZ, RZ, R62 ;  /* 0x000000ffff477224 */ /* 0x000fe400078e003e */
[----:B--2---:R-:W-:-:S02]  /*1e20*/  IMAD.MOV.U32 R52, RZ, RZ, R96 ;  /* 0x000000ffff347224 */ /* 0x004fc400078e0060 */
[----:B------:R-:W-:-:S03]  /*1e30*/  IMAD.MOV.U32 R53, RZ, RZ, R98 ;  /* 0x000000ffff357224 */ /* 0x000fc600078e0062 */
[-C--:B------:R-:W-:Y:S01]  /*1e40*/  HMMA.16816.F32 R64, R68, R150.reuse, R64 ;  /* 0x000000964440723c */ /* 0x080fe20000001840 */
[----:B---3--:R-:W-:Y:S01]  /*1e50*/  IMAD.MOV.U32 R54, RZ, RZ, R88 ;  /* 0x000000ffff367224 */ /* 0x008fe200078e0058 */
[----:B------:R-:W-:Y:S01]  /*1e60*/  LDSM.16.MT88.4 R68, [R136+UR8+0x1400] ;  /* 0x001400088844783b */ /* 0x000fe20008004200 */
[----:B------:R-:W-:Y:S02]  /*1e70*/  IMAD.MOV.U32 R55, RZ, RZ, R90 ;  /* 0x000000ffff377224 */ /* 0x000fe400078e005a */
[----:B------:R-:W-:Y:S02]  /*1e80*/  IMAD.MOV.U32 R100, RZ, RZ, R57 ;  /* 0x000000ffff647224 */ /* 0x000fe400078e0039 */
[----:B------:R-:W-:Y:S02]  /*1e90*/  IMAD.MOV.U32 R101, RZ, RZ, R59 ;  /* 0x000000ffff657224 */ /* 0x000fe400078e003b */
[----:B------:R-:W-:Y:S01]  /*1ea0*/  IMAD.MOV.U32 R102, RZ, RZ, R61 ;  /* 0x000000ffff667224 */ /* 0x000fe200078e003d */
[----:B------:R-:W-:Y:S01]  /*1eb0*/  HMMA.16816.F32 R92, R52, R150, R92 ;  /* 0x00000096345c723c */ /* 0x000fe2000000185c */
[----:B------:R-:W-:Y:S01]  /*1ec0*/  IMAD.MOV.U32 R103, RZ, RZ, R63 ;  /* 0x000000ffff677224 */ /* 0x000fe200078e003f */
[----:B------:R-:W0:Y:S04]  /*1ed0*/  LDSM.16.MT88.4 R52, [R137+UR8+0x1000] ;  /* 0x001000088934783b */ /* 0x000e280008004200 */
[----:B------:R-:W1:Y:S04]  /*1ee0*/  LDSM.16.MT88.4 R56, [R137+UR8+0x1400] ;  /* 0x001400088938783b */ /* 0x000e680008004200 */
[----:B------:R-:W2:Y:S04]  /*1ef0*/  LDSM.16.M88.4 R60, [R140+UR8+0x2000] ;  /* 0x002000088c3c783b */ /* 0x000ea80008000200 */
[----:B------:R-:W-:Y:S01]  /*1f00*/  HMMA.16816.F32 R100, R100, R138, R64 ;  /* 0x0000008a6464723c */ /* 0x000fe20000001840 */
[----:B------:R-:W3:Y:S01]  /*1f10*/  LDSM.16.MT88.4 R64, [R136+UR8+0x1000] ;  /* 0x001000088840783b */ /* 0x000ee20008004200 */
[----:B------:R-:W-:-:S02]  /*1f20*/  IMAD.MOV.U32 R96, RZ, RZ, R97 ;  /* 0x000000ffff607224 */ /* 0x000fc400078e0061 */
[----:B------:R-:W-:Y:S02]  /*1f30*/  IMAD.MOV.U32 R97, RZ, RZ, R99 ;  /* 0x000000ffff617224 */ /* 0x000fe400078e0063 */
[----:B------:R-:W-:Y:S02]  /*1f40*/  IMAD.MOV.U32 R98, RZ, RZ, R89 ;  /* 0x000000ffff627224 */ /* 0x000fe400078e0059 */
[----:B------:R-:W-:-:S07]  /*1f50*/  IMAD.MOV.U32 R99, RZ, RZ, R91 ;  /* 0x000000ffff637224 */ /* 0x000fce00078e005b */
[----:B------:R-:W-:Y:S01]  /*1f60*/  HMMA.16816.F32 R92, R96, R138, R92 ;  /* 0x0000008a605c723c */ /* 0x000fe2000000185c */
[----:B0-----:R-:W-:Y:S02]  /*1f70*/  IMAD.MOV.U32 R88, RZ, RZ, R52 ;  /* 0x000000ffff587224 */ /* 0x001fe400078e0034 */
[----:B------:R-:W-:Y:S02]  /*1f80*/  IMAD.MOV.U32 R89, RZ, RZ, R54 ;  /* 0x000000ffff597224 */ /* 0x000fe400078e0036 */
[----:B-1----:R-:W-:Y:S02]  /*1f90*/  IMAD.MOV.U32 R90, RZ, RZ, R56 ;  /* 0x000000ffff5a7224 */ /* 0x002fe400078e0038 */
[----:B------:R-:W-:Y:S01]  /*1fa0*/  IMAD.MOV.U32 R91, RZ, RZ, R58 ;  /* 0x000000ffff5b7224 */ /* 0x000fe200078e003a */
[----:B--2---:R-:W-:Y:S02]  /*1fb0*/  F2FP.F16.E4M3.UNPACK_B R96, R60 ;  /* 0x0000003cff60723e */ /* 0x004fe400020006ff */
[----:B------:R-:W-:-:S07]  /*1fc0*/  F2FP.F16.E4M3.UNPACK_B R97, R61 ;  /* 0x0000003dff61723e */ /* 0x000fce00020006ff */
[----:B------:R-:W-:Y:S01]  /*1fd0*/  HMMA.16816.F32 R100, R88, R96, R100 ;  /* 0x000000605864723c */ /* 0x000fe20000001864 */
[----:B------:R-:W-:-:S06]  /*1fe0*/  IMAD.MOV.U32 R52, RZ, RZ, R53 ;  /* 0x000000ffff347224 */ /* 0x000fcc00078e0035 */
[----:B---3--:R-:W-:Y:S02]  /*1ff0*/  IMAD.MOV.U32 R88, RZ, RZ, R64 ;  /* 0x000000ffff587224 */ /* 0x008fe400078e0040 */
[----:B------:R-:W-:Y:S02]  /*2000*/  IMAD.MOV.U32 R89, RZ, RZ, R66 ;  /* 0x000000ffff597224 */ /* 0x000fe400078e0042 */
[----:B------:R-:W-:Y:S02]  /*2010*/  IMAD.MOV.U32 R90, RZ, RZ, R68 ;  /* 0x000000ffff5a7224 */ /* 0x000fe400078e0044 */
[----:B------:R-:W-:Y:S01]  /*2020*/  IMAD.MOV.U32 R91, RZ, RZ, R70 ;  /* 0x000000ffff5b7224 */ /* 0x000fe200078e0046 */
[----:B------:R-:W-:Y:S01]  /*2030*/  F2FP.F16.E4M3.UNPACK_B R60, R60.H1 ;  /* 0x0000003cff3c723e */ /* 0x000fe200030006ff */
[----:B------:R-:W-:Y:S01]  /*2040*/  IMAD.MOV.U32 R53, RZ, RZ, R55 ;  /* 0x000000ffff357224 */ /* 0x000fe200078e0037 */
[----:B------:R-:W-:Y:S01]  /*2050*/  F2FP.F16.E4M3.UNPACK_B R61, R61.H1 ;  /* 0x0000003dff3d723e */ /* 0x000fe200030006ff */
[----:B------:R-:W-:-:S02]  /*2060*/  IMAD.MOV.U32 R54, RZ, RZ, R57 ;  /* 0x000000ffff367224 */ /* 0x000fc400078e0039 */
[----:B------:R-:W-:Y:S01]  /*2070*/  IMAD.MOV.U32 R55, RZ, RZ, R59 ;  /* 0x000000ffff377224 */ /* 0x000fe200078e003b */
[----:B------:R-:W-:Y:S01]  /*2080*/  HMMA.16816.F32 R92, R88, R96, R92 ;  /* 0x00000060585c723c */ /* 0x000fe2000000185c */
[----:B------:R-:W0:Y:S04]  /*2090*/  LDSM.16.MT88.4 R88, [R137+UR8+0x1800] ;  /* 0x001800088958783b */ /* 0x000e280008004200 */
[----:B------:R-:W1:Y:S01]  /*20a0*/  LDSM.16.MT88.4 R96, [R137+UR8+0x1c00] ;  /* 0x001c00088960783b */ /* 0x000e620008004200 */
[----:B------:R-:W-:Y:S03]  /*20b0*/  HMMA.16816.F32 R52, R52, R60, R100 ;  /* 0x0000003c3434723c */ /* 0x000fe60000001864 */
[----:B------:R-:W2:Y:S04]  /*20c0*/  LDSM.16.MT88.4 R56, [R136+UR8+0x1800] ;  /* 0x001800088838783b */ /* 0x000ea80008004200 */
[----:B------:R-:W-:-:S02]  /*20d0*/  IMAD.MOV.U32 R100, RZ, RZ, R65 ;  /* 0x000000ffff647224 */ /* 0x000fc400078e0041 */
[----:B------:R-:W-:Y:S02]  /*20e0*/  IMAD.MOV.U32 R101, RZ, RZ, R67 ;  /* 0x000000ffff657224 */ /* 0x000fe400078e0043 */
[----:B------:R-:W3:Y:S01]  /*20f0*/  LDSM.16.MT88.4 R64, [R136+UR8+0x1c00] ;  /* 0x001c00088840783b */ /* 0x000ee20008004200 */
[----:B------:R-:W-:Y:S02]  /*2100*/  IMAD.MOV.U32 R102, RZ, RZ, R69 ;  /* 0x000000ffff667224 */ /* 0x000fe400078e0045 */
[----:B------:R-:W-:-:S07]  /*2110*/  IMAD.MOV.U32 R103, RZ, RZ, R71 ;  /* 0x000000ffff677224 */ /* 0x000fce00078e0047 */
[----:B------:R-:W-:Y:S07]  /*2120*/  HMMA.16816.F32 R92, R100, R60, R92 ;  /* 0x0000003c645c723c */ /* 0x000fee000000185c */
[----:B------:R-:W-:Y:S02]  /*2130*/  F2FP.F16.E4M3.UNPACK_B R102, R62 ;  /* 0x0000003eff66723e */ /* 0x000fe400020006ff */
[----:B------:R-:W-:Y:S01]  /*2140*/  F2FP.F16.E4M3.UNPACK_B R103, R63 ;  /* 0x0000003fff67723e */ /* 0x000fe200020006ff */
[----:B0-----:R-:W-:-:S02]  /*2150*/  IMAD.MOV.U32 R68, RZ, RZ, R88 ;  /* 0x000000ffff447224 */ /* 0x001fc400078e0058 */
[----:B------:R-:W-:Y:S02]  /*2160*/  IMAD.MOV.U32 R69, RZ, RZ, R90 ;  /* 0x000000ffff457224 */ /* 0x000fe400078e005a */
[----:B-1----:R-:W-:Y:S01]  /*2170*/  IMAD.MOV.U32 R70, RZ, RZ, R96 ;  /* 0x000000ffff467224 */ /* 0x002fe200078e0060 */
[----:B------:R-:W-:Y:S01]  /*2180*/  BAR.SYNC.DEFER_BLOCKING 0x0 ;  /* 0x0000000000007b1d */ /* 0x000fe20000010000 */
[----:B------:R-:W-:-:S07]  /*2190*/  IMAD.MOV.U32 R71, RZ, RZ, R98 ;  /* 0x000000ffff477224 */ /* 0x000fce00078e0062 */
[----:B------:R-:W-:Y:S07]  /*21a0*/  HMMA.16816.F32 R52, R68, R102, R52 ;  /* 0x000000664434723c */ /* 0x000fee0000001834 */
[----:B--2---:R-:W-:Y:S02]  /*21b0*/  IMAD.MOV.U32 R68, RZ, RZ, R56 ;  /* 0x000000ffff447224 */ /* 0x004fe400078e0038 */
[----:B------:R-:W-:Y:S02]  /*21c0*/  IMAD.MOV.U32 R69, RZ, RZ, R58 ;  /* 0x000000ffff457224 */ /* 0x000fe400078e003a */
[----:B---3--:R-:W-:-:S02]  /*21d0*/  IMAD.MOV.U32 R70, RZ, RZ, R64 ;  /* 0x000000ffff467224 */ /* 0x008fc400078e0040 */
[----:B------:R-:W-:-:S07]  /*21e0*/  IMAD.MOV.U32 R71, RZ, RZ, R66 ;  /* 0x000000ffff477224 */ /* 0x000fce00078e0042 */
[----:B------:R-:W-:Y:S01]  /*21f0*/  HMMA.16816.F32 R68, R68, R102, R92 ;  /* 0x000000664444723c */ /* 0x000fe2000000185c */
[----:B------:R-:W-:Y:S01]  /*2200*/  F2FP.F16.E4M3.UNPACK_B R100, R62.H1 ;  /* 0x0000003eff64723e */ /* 0x000fe200030006ff */
[----:B------:R-:W-:Y:S01]  /*2210*/  IMAD.MOV.U32 R60, RZ, RZ, R89 ;  /* 0x000000ffff3c7224 */ /* 0x000fe200078e0059 */
[----:B------:R-:W-:Y:S01]  /*2220*/  F2FP.F16.E4M3.UNPACK_B R101, R63.H1 ;  /* 0x0000003fff65723e */ /* 0x000fe200030006ff */
[----:B------:R-:W-:Y:S02]  /*2230*/  IMAD.MOV.U32 R61, RZ, RZ, R91 ;  /* 0x000000ffff3d7224 */ /* 0x000fe400078e005b */
[----:B------:R-:W-:Y:S02]  /*2240*/  IMAD.MOV.U32 R62, RZ, RZ, R97 ;  /* 0x000000ffff3e7224 */ /* 0x000fe400078e0061 */
[----:B------:R-:W-:Y:S02]  /*2250*/  IMAD.MOV.U32 R63, RZ, RZ, R99 ;  /* 0x000000ffff3f7224 */ /* 0x000fe400078e0063 */
[----:B------:R-:W-:-:S02]  /*2260*/  IMAD.MOV.U32 R56, RZ, RZ, R57 ;  /* 0x000000ffff387224 */ /* 0x000fc400078e0039 */
[----:B------:R-:W-:-:S03]  /*2270*/  IMAD.MOV.U32 R57, RZ, RZ, R59 ;  /* 0x000000ffff397224 */ /* 0x000fc600078e003b */
[----:B------:R-:W-:Y:S01]  /*2280*/  HMMA.16816.F32 R52, R60, R100, R52 ;  /* 0x000000643c34723c */ /* 0x000fe20000001834 */
[----:B------:R-:W-:Y:S02]  /*2290*/  IMAD.MOV.U32 R58, RZ, RZ, R65 ;  /* 0x000000ffff3a7224 */ /* 0x000fe400078e0041 */
[----:B------:R-:W-:-:S07]  /*22a0*/  IMAD.MOV.U32 R59, RZ, RZ, R67 ;  /* 0x000000ffff3b7224 */ /* 0x000fce00078e0043 */
[----:B------:R-:W-:Y:S01]  /*22b0*/  HMMA.16816.F32 R56, R56, R100, R68 ;  /* 0x000000643838723c */ /* 0x000fe20000001844 */
[----:B------:R-:W-:-:S04]  /*22c0*/  IADD3 R60, P1, R122, UR6, RZ ;  /* 0x000000067a3c7c10 */ /* 0x000fc8000ff3e0ff */
[CC--:B------:R-:W-:Y:S01]  /*22d0*/  ISETP.GT.U32.AND P2, PT, R60.reuse, R146.reuse, PT ;  /* 0x000000923c00720c */ /* 0x0c0fe20003f44070 */
[----:B------:R-:W-:Y:S01]  /*22e0*/  IMAD.X R61, RZ, RZ, UR7, P1 ;  /* 0x00000007ff3d7e24 */ /* 0x000fe200088e06ff */
[C---:B------:R-:W-:Y:S02]  /*22f0*/  ISETP.GE.U32.AND P1, PT, R60.reuse, R146, PT ;  /* 0x000000923c00720c */ /* 0x040fe40003f26070 */
[CC--:B------:R-:W-:Y:S02]  /*2300*/  ISETP.GT.U32.AND P4, PT, R60.reuse, R147.reuse, PT ;  /* 0x000000933c00720c */ /* 0x0c0fe40003f84070 */
[----:B------:R-:W-:Y:S02]  /*2310*/  ISETP.GE.U32.AND P3, PT, R60, R147, PT ;  /* 0x000000933c00720c */ /* 0x000fe40003f66070 */
[----:B------:R-:W-:Y:S01]  /*2320*/  ISETP.GT.U32.AND.EX P2, PT, R61, RZ, PT, P2 ;  /* 0x000000ff3d00720c */ /* 0x000fe20003f44120 */
[----:B------:R-:W-:Y:S01]  /*2330*/  FMUL R52, R52, UR13 ;  /* 0x0000000d34347c20 */ /* 0x000fe20008400000 */
[----:B------:R-:W-:Y:S01]  /*2340*/  FMUL R53, R53, UR13 ;  /* 0x0000000d35357c20 */ /* 0x000fe20008400000 */
[----:B------:R-:W-:Y:S01]  /*2350*/  FMUL R54, R54, UR13 ;  /* 0x0000000d36367c20 */ /* 0x000fe20008400000 */
[----:B------:R-:W-:Y:S01]  /*2360*/  FMUL R55, R55, UR13 ;  /* 0x0000000d37377c20 */ /* 0x000fe20008400000 */
[----:B------:R-:W-:-:S02]  /*2370*/  ISETP.GE.U32.AND.EX P1, PT, R61, RZ, PT, P1 ;  /* 0x000000ff3d00720c */ /* 0x000fc40003f26110 */
[C---:B------:R-:W-:Y:S02]  /*2380*/  ISETP.GT.U32.AND.EX P4, PT, R61.reuse, RZ, PT, P4 ;  /* 0x000000ff3d00720c */ /* 0x040fe40003f84140 */
[----:B------:R-:W-:Y:S02]  /*2390*/  ISETP.GE.U32.AND.EX P3, PT, R61, RZ, PT, P3 ;  /* 0x000000ff3d00720c */ /* 0x000fe40003f66130 */
[----:B------:R-:W-:Y:S02]  /*23a0*/  FSEL R64, R52, -INF , !P2 ;  /* 0xff80000034407808 */ /* 0x000fe40005000000 */
[----:B------:R-:W-:Y:S02]  /*23b0*/  FSEL R65, R53, -INF , !P1 ;  /* 0xff80000035417808 */ /* 0x000fe40004800000 */
[CC--:B------:R-:W-:Y:S02]  /*23c0*/  ISETP.GT.U32.AND P2, PT, R60.reuse, R148.reuse, PT ;  /* 0x000000943c00720c */ /* 0x0c0fe40003f44070 */
[----:B------:R-:W-:-:S02]  /*23d0*/  ISETP.GE.U32.AND P1, PT, R60, R148, PT ;  /* 0x000000943c00720c */ /* 0x000fc40003f26070 */
[----:B------:R-:W-:Y:S02]  /*23e0*/  FSEL R67, R54, -INF , !P4 ;  /* 0xff80000036437808 */ /* 0x000fe40006000000 */
[----:B------:R-:W-:Y:S02]  /*23f0*/  FSEL R66, R55, -INF , !P3 ;  /* 0xff80000037427808 */ /* 0x000fe40005800000 */
[CC--:B------:R-:W-:Y:S02]  /*2400*/  ISETP.GT.U32.AND P4, PT, R60.reuse, R149.reuse, PT ;  /* 0x000000953c00720c */ /* 0x0c0fe40003f84070 */
[----:B------:R-:W-:Y:S01]  /*2410*/  ISETP.GE.U32.AND P3, PT, R60, R149, PT ;  /* 0x000000953c00720c */ /* 0x000fe20003f66070 */
[----:B------:R-:W-:Y:S01]  /*2420*/  FMUL R56, R56, UR13 ;  /* 0x0000000d38387c20 */ /* 0x000fe20008400000 */
[----:B------:R-:W-:Y:S01]  /*2430*/  FMUL R57, R57, UR13 ;  /* 0x0000000d39397c20 */ /* 0x000fe20008400000 */
[----:B------:R-:W-:Y:S01]  /*2440*/  FMUL R58, R58, UR13 ;  /* 0x0000000d3a3a7c20 */ /* 0x000fe20008400000 */
[----:B------:R-:W-:Y:S01]  /*2450*/  FMUL R59, R59, UR13 ;  /* 0x0000000d3b3b7c20 */ /* 0x000fe20008400000 */
[----:B------:R-:W-:-:S02]  /*2460*/  ISETP.GT.U32.AND.EX P2, PT, R61, RZ, PT, P2 ;  /* 0x000000ff3d00720c */ /* 0x000fc40003f44120 */
[C---:B------:R-:W-:Y:S02]  /*2470*/  ISETP.GE.U32.AND.EX P1, PT, R61.reuse, RZ, PT, P1 ;  /* 0x000000ff3d00720c */ /* 0x040fe40003f26110 */
[C---:B------:R-:W-:Y:S02]  /*2480*/  ISETP.GT.U32.AND.EX P4, PT, R61.reuse, RZ, PT, P4 ;  /* 0x000000ff3d00720c */ /* 0x040fe40003f84140 */
[----:B------:R-:W-:Y:S02]  /*2490*/  ISETP.GE.U32.AND.EX P3, PT, R61, RZ, PT, P3 ;  /* 0x000000ff3d00720c */ /* 0x000fe40003f66130 */
[----:B------:R-:W-:Y:S02]  /*24a0*/  FSEL R68, R56, -INF , !P2 ;  /* 0xff80000038447808 */ /* 0x000fe40005000000 */
[----:B------:R-:W-:Y:S02]  /*24b0*/  FSEL R69, R57, -INF , !P1 ;  /* 0xff80000039457808 */ /* 0x000fe40004800000 */
[----:B------:R-:W-:-:S02]  /*24c0*/  FSEL R71, R58, -INF , !P4 ;  /* 0xff8000003a477808 */ /* 0x000fc40006000000 */
[----:B------:R-:W-:Y:S02]  /*24d0*/  FSEL R70, R59, -INF , !P3 ;  /* 0xff8000003b467808 */ /* 0x000fe40005800000 */
[----:B------:R-:W-:Y:S02]  /*24e0*/  FMNMX R52, R64, R65, !PT ;  /* 0x0000004140347209 */ /* 0x000fe40007800000 */
[----:B------:R-:W-:Y:S02]  /*24f0*/  FMNMX R53, R67, R66, !PT ;  /* 0x0000004243357209 */ /* 0x000fe40007800000 */
[----:B------:R-:W-:Y:S02]  /*2500*/  FMNMX R54, R68, R69, !PT ;  /* 0x0000004544367209 */ /* 0x000fe40007800000 */
[----:B------:R-:W-:Y:S01]  /*2510*/  FMNMX R55, R71, R70, !PT ;  /* 0x0000004647377209 */ /* 0x000fe20007800000 */
[----:B------:R-:W0:Y:S04]  /*2520*/  SHFL.BFLY PT, R57, R52, 0x2, 0x1f ;  /* 0x0c401f0034397f89 */ /* 0x000e2800000e0000 */
[----:B------:R-:W1:Y:S04]  /*2530*/  SHFL.BFLY PT, R56, R53, 0x2, 0x1f ;  /* 0x0c401f0035387f89 */ /* 0x000e6800000e0000 */
[----:B------:R-:W2:Y:S04]  /*2540*/  SHFL.BFLY PT, R59, R54, 0x2, 0x1f ;  /* 0x0c401f00363b7f89 */ /* 0x000ea800000e0000 */
[----:B------:R-:W3:Y:S01]  /*2550*/  SHFL.BFLY PT, R62, R55, 0x2, 0x1f ;  /* 0x0c401f00373e7f89 */ /* 0x000ee200000e0000 */
[----:B0-----:R-:W-:-:S02]  /*2560*/  FMNMX R57, R52, R57, !PT ;  /* 0x0000003934397209 */ /* 0x001fc40007800000 */
[----:B-1----:R-:W-:Y:S02]  /*2570*/  FMNMX R58, R53, R56, !PT ;  /* 0x00000038353a7209 */ /* 0x002fe40007800000 */
[----:B--2---:R-:W-:Y:S01]  /*2580*/  FMNMX R60, R54, R59, !PT ;  /* 0x0000003b363c7209 */ /* 0x004fe20007800000 */
[----:B------:R-:W0:Y:S01]  /*2590*/  SHFL.BFLY PT, R56, R57, 0x1, 0x1f ;  /* 0x0c201f0039387f89 */ /* 0x000e2200000e0000 */
[----:B---3--:R-:W-:-:S03]  /*25a0*/  FMNMX R62, R55, R62, !PT ;  /* 0x0000003e373e7209 */ /* 0x008fc60007800000 */
[----:B------:R-:W1:Y:S04]  /*25b0*/  SHFL.BFLY PT, R59, R58, 0x1, 0x1f ;  /* 0x0c201f003a3b7f89 */ /* 0x000e6800000e0000 */
[----:B------:R-:W2:Y:S04]  /*25c0*/  SHFL.BFLY PT, R61, R60, 0x1, 0x1f ;  /* 0x0c201f003c3d7f89 */ /* 0x000ea800000e0000 */
[----:B------:R-:W3:Y:S01]  /*25d0*/  SHFL.BFLY PT, R63, R62, 0x1, 0x1f ;  /* 0x0c201f003e3f7f89 */ /* 0x000ee200000e0000 */
[----:B0-----:R-:W-:Y:S02]  /*25e0*/  FMNMX R89, R57, R56, !PT ;  /* 0x0000003839597209 */ /* 0x001fe40007800000 */
[----:B-1----:R-:W-:-:S03]  /*25f0*/  FMNMX R59, R58, R59, !PT ;  /* 0x0000003b3a3b7209 */ /* 0x002fc60007800000 */
[----:B------:R-:W-:Y:S01]  /*2600*/  @P0 STS [R134+0x2000], R89 ;  /* 0x0020005986000388 */ /* 0x000fe20000000800 */
[----:B--2---:R-:W-:-:S03]  /*2610*/  FMNMX R61, R60, R61, !PT ;  /* 0x0000003d3c3d7209 */ /* 0x004fc60007800000 */
[----:B------:R-:W-:Y:S01]  /*2620*/  @P0 STS [R132+0x2000], R59 ;  /* 0x0020003b84000388 */ /* 0x000fe20000000800 */
[----:B---3--:R-:W-:-:S03]  /*2630*/  FMNMX R63, R62, R63, !PT ;  /* 0x0000003f3e3f7209 */ /* 0x008fc60007800000 */
[----:B------:R-:W-:Y:S04]  /*2640*/  @P0 STS [R130+0x2000], R61 ;  /* 0x0020003d82000388 */ /* 0x000fe80000000800 */
[----:B------:R-:W-:Y:S01]  /*2650*/  @P0 STS [R128+0x2000], R63 ;  /* 0x0020003f80000388 */ /* 0x000fe20000000800 */
[----:B------:R-:W-:Y:S06]  /*2660*/  BAR.SYNC.DEFER_BLOCKING 0x0 ;  /* 0x0000000000007b1d */ /* 0x000fec0000010000 */
[----:B------:R-:W0:Y:S04]  /*2670*/  @!P6 LDS R121, [R127+0x2000] ;  /* 0x002000007f79e984 */ /* 0x000e280000000800 */
[----:B0-----:R-:W0:Y:S02]  /*2680*/  SHFL.BFLY PT, R52, R121, 0x2, 0x1f ;  /* 0x0c401f0079347f89 */ /* 0x001e2400000e0000 */
[----:B0-----:R-:W-:-:S05]  /*2690*/  FMNMX R52, R121, R52, !PT ;  /* 0x0000003479347209 */ /* 0x001fca0007800000 */
[----:B------:R-:W0:Y:S02]  /*26a0*/  SHFL.BFLY PT, R53, R52, 0x1, 0x1f ;  /* 0x0c201f0034357f89 */ /* 0x000e2400000e0000 */
[----:B0-----:R-:W-:-:S05]  /*26b0*/  FMNMX R54, R52, R53, !PT ;  /* 0x0000003534367209 */ /* 0x001fca0007800000 */
[----:B------:R-:W-:Y:S01]  /*26c0*/  @P0 STS [R127+0x2000], R54 ;  /* 0x002000367f000388 */ /* 0x000fe20000000800 */
[----:B------:R-:W-:Y:S06]  /*26d0*/  BAR.SYNC.DEFER_BLOCKING 0x0 ;  /* 0x0000000000007b1d */ /* 0x000fec0000010000 */
[----:B------:R-:W0:Y:S04]  /*26e0*/  LDS R97, [R135+0x2000] ;  /* 0x0020000087617984 */ /* 0x000e280000000800 */
[----:B------:R-:W1:Y:S04]  /*26f0*/  LDS R96, [R133+0x2000] ;  /* 0x0020000085607984 */ /* 0x000e680000000800 */
[----:B------:R-:W2:Y:S04]  /*2700*/  LDS R99, [R131+0x2000] ;  /* 0x0020000083637984 */ /* 0x000ea80000000800 */
[----:B------:R-:W3:Y:S01]  /*2710*/  LDS R98, [R129+0x2000] ;  /* 0x0020000081627984 */ /* 0x000ee20000000800 */
[----:B0-----:R-:W-:-:S02]  /*2720*/  FMNMX R97, R97, R164, !PT ;  /* 0x000000a461617209 */ /* 0x001fc40007800000 */
[----:B-1----:R-:W-:-:S03]  /*2730*/  FMNMX R96, R96, R163, !PT ;  /* 0x000000a360607209 */ /* 0x002fc60007800000 */
[----:B------:R-:W-:-:S04]  /*2740*/  FADD R52, R65, -R97 ;  /* 0x8000006141347221 */ /* 0x000fc80000000000 */
[----:B------:R-:W-:Y:S01]  /*2750*/  FMUL R54, R52, 1.4426950216293334961 ;  /* 0x3fb8aa3b34367820 */ /* 0x000fe20000400000 */
[--C-:B------:R-:W-:Y:S01]  /*2760*/  FADD R52, R67, -R96.reuse ;  /* 0x8000006043347221 */ /* 0x100fe20000000000 */
[----:B------:R-:W-:Y:S01]  /*2770*/  FADD R53, R64, -R97 ;  /* 0x8000006140357221 */ /* 0x000fe20000000000 */
[----:B--2---:R-:W-:Y:S02]  /*2780*/  FMNMX R99, R99, R162, !PT ;  /* 0x000000a263637209 */ /* 0x004fe40007800000 */
[----:B------:R-:W-:Y:S01]  /*2790*/  FMUL R55, R52, 1.4426950216293334961 ;  /* 0x3fb8aa3b34377820 */ /* 0x000fe20000400000 */
[----:B------:R-:W-:Y:S01]  /*27a0*/  FADD R52, R66, -R96 ;  /* 0x8000006042347221 */ /* 0x000fe20000000000 */
[----:B------:R-:W-:-:S03]  /*27b0*/  FMUL R53, R53, 1.4426950216293334961 ;  /* 0x3fb8aa3b35357820 */ /* 0x000fc60000400000 */
[----:B------:R-:W-:Y:S01]  /*27c0*/  FMUL R56, R52, 1.4426950216293334961 ;  /* 0x3fb8aa3b34387820 */ /* 0x000fe20000400000 */
[--C-:B------:R-:W-:Y:S01]  /*27d0*/  FADD R52, R68, -R99.reuse ;  /* 0x8000006344347221 */ /* 0x100fe20000000000 */
[----:B------:R0:W-:Y:S01]  /*27e0*/  MUFU.EX2 R89, R53 ;  /* 0x0000003500597308 */ /* 0x0001e20000000800 */
[----:B---3--:R-:W-:Y:S02]  /*27f0*/  FMNMX R98, R98, R161, !PT ;  /* 0x000000a162627209 */ /* 0x008fe40007800000 */
[----:B0-----:R-:W-:Y:S01]  /*2800*/  FMUL R53, R52, 1.4426950216293334961 ;  /* 0x3fb8aa3b34357820 */ /* 0x001fe20000400000 */
[----:B------:R-:W-:-:S04]  /*2810*/  FADD R52, R69, -R99 ;  /* 0x8000006345347221 */ /* 0x000fc80000000000 */
[----:B------:R0:W1:Y:S02]  /*2820*/  MUFU.EX2 R100, R54 ;  /* 0x0000003600647308 */ /* 0x0000640000000800 */
[----:B0-----:R-:W-:Y:S01]  /*2830*/  FMUL R54, R52, 1.4426950216293334961 ;  /* 0x3fb8aa3b34367820 */ /* 0x001fe20000400000 */
[----:B------:R-:W-:-:S05]  /*2840*/  FADD R52, R71, -R98 ;  /* 0x8000006247347221 */ /* 0x000fca0000000000 */
[----:B------:R0:W-:Y:S02]  /*2850*/  MUFU.EX2 R67, R55 ;  /* 0x0000003700437308 */ /* 0x0001e40000000800 */
[----:B0-----:R-:W-:Y:S01]  /*2860*/  FMUL R55, R52, 1.4426950216293334961 ;  /* 0x3fb8aa3b34377820 */ /* 0x001fe20000400000 */
[----:B------:R-:W-:-:S05]  /*2870*/  FADD R52, R70, -R98 ;  /* 0x8000006246347221 */ /* 0x000fca0000000000 */
[----:B------:R1:W0:Y:S01]  /*2880*/  MUFU.EX2 R102, R56 ;  /* 0x0000003800667308 */ /* 0x0002220000000800 */
[----:B------:R-:W-:-:S07]  /*2890*/  FMUL R52, R52, 1.4426950216293334961 ;  /* 0x3fb8aa3b34347820 */ /* 0x000fce0000400000 */
[----:B------:R-:W-:Y:S08]  /*28a0*/  MUFU.EX2 R69, R53 ;  /* 0x0000003500457308 */ /* 0x000ff00000000800 */
[----:B------:R-:W2:Y:S08]  /*28b0*/  MUFU.EX2 R176, R54 ;  /* 0x0000003600b07308 */ /* 0x000eb00000000800 */
[----:B------:R-:W-:Y:S08]  /*28c0*/  MUFU.EX2 R71, R55 ;  /* 0x0000003700477308 */ /* 0x000ff00000000800 */
[----:B------:R-:W3:Y:S01]  /*28d0*/  MUFU.EX2 R178, R52 ;  /* 0x0000003400b27308 */ /* 0x000ee20000000800 */
[----:B-1----:R-:W-:Y:S01]  /*28e0*/  FADD R56, R89, R100 ;  /* 0x0000006459387221 */ /* 0x002fe20000000000 */
[----:B0-----:R-:W-:Y:S01]  /*28f0*/  FADD R57, R67, R102 ;  /* 0x0000006643397221 */ /* 0x001fe20000000000 */
[----:B--2---:R-:W-:-:S03]  /*2900*/  FADD R53, R69, R176 ;  /* 0x000000b045357221 */ /* 0x004fc60000000000 */
[----:B------:R-:W0:Y:S04]  /*2910*/  SHFL.BFLY PT, R59, R56, 0x2, 0x1f ;  /* 0x0c401f00383b7f89 */ /* 0x000e2800000e0000 */
[----:B------:R-:W1:Y:S01]  /*2920*/  SHFL.BFLY PT, R54, R57, 0x2, 0x1f ;  /* 0x0c401f0039367f89 */ /* 0x000e6200000e0000 */
[----:B---3--:R-:W-:-:S03]  /*2930*/  FADD R58, R71, R178 ;  /* 0x000000b2473a7221 */ /* 0x008fc60000000000 */
[----:B------:R-:W2:Y:S04]  /*2940*/  SHFL.BFLY PT, R60, R53, 0x2, 0x1f ;  /* 0x0c401f00353c7f89 */ /* 0x000ea800000e0000 */
[----:B------:R-:W3:Y:S01]  /*2950*/  SHFL.BFLY PT, R61, R58, 0x2, 0x1f ;  /* 0x0c401f003a3d7f89 */ /* 0x000ee200000e0000 */
[----:B0-----:R-:W-:Y:S01]  /*2960*/  FADD R59, R56, R59 ;  /* 0x0000003b383b7221 */ /* 0x001fe20000000000 */
[----:B-1----:R-:W-:-:S04]  /*2970*/  FADD R54, R57, R54 ;  /* 0x0000003639367221 */ /* 0x002fc80000000000 */
[----:B------:R-:W0:Y:S01]  /*2980*/  SHFL.BFLY PT, R52, R59, 0x1, 0x1f ;  /* 0x0c201f003b347f89 */ /* 0x000e2200000e0000 */
[----:B--2---:R-:W-:-:S03]  /*2990*/  FADD R60, R53, R60 ;  /* 0x0000003c353c7221 */ /* 0x004fc60000000000 */
[----:B------:R-:W1:Y:S01]  /*29a0*/  SHFL.BFLY PT, R55, R54, 0x1, 0x1f ;  /* 0x0c201f0036377f89 */ /* 0x000e6200000e0000 */
[----:B---3--:R-:W-:-:S03]  /*29b0*/  FADD R62, R58, R61 ;  /* 0x0000003d3a3e7221 */ /* 0x008fc60000000000 */
[----:B------:R-:W2:Y:S04]  /*29c0*/  SHFL.BFLY PT, R61, R60, 0x1, 0x1f ;  /* 0x0c201f003c3d7f89 */ /* 0x000ea800000e0000 */
[----:B------:R-:W3:Y:S01]  /*29d0*/  SHFL.BFLY PT, R63, R62, 0x1, 0x1f ;  /* 0x0c201f003e3f7f89 */ /* 0x000ee200000e0000 */
[----:B0-----:R-:W-:Y:S01]  /*29e0*/  FADD R57, R59, R52 ;  /* 0x000000343b397221 */ /* 0x001fe20000000000 */
[----:B------:R-:W-:Y:S01]  /*29f0*/  BAR.SYNC.DEFER_BLOCKING 0x0 ;  /* 0x0000000000007b1d */ /* 0x000fe20000010000 */
[----:B-1----:R-:W-:Y:S01]  /*2a00*/  FADD R55, R54, R55 ;  /* 0x0000003736377221 */ /* 0x002fe20000000000 */
[----:B--2---:R-:W-:Y:S01]  /*2a10*/  FADD R61, R60, R61 ;  /* 0x0000003d3c3d7221 */ /* 0x004fe20000000000 */
[----:B---3--:R-:W-:-:S03]  /*2a20*/  FADD R63, R62, R63 ;  /* 0x0000003f3e3f7221 */ /* 0x008fc60000000000 */
[----:B------:R-:W-:Y:S04]  /*2a30*/  @P0 STS [R134+0x2000], R57 ;  /* 0x0020003986000388 */ /* 0x000fe80000000800 */
[----:B------:R-:W-:Y:S04]  /*2a40*/  @P0 STS [R132+0x2000], R55 ;  /* 0x0020003784000388 */ /* 0x000fe80000000800 */
[----:B------:R-:W-:Y:S04]  /*2a50*/  @P0 STS [R130+0x2000], R61 ;  /* 0x0020003d82000388 */ /* 0x000fe80000000800 */
[----:B------:R-:W-:Y:S01]  /*2a60*/  @P0 STS [R128+0x2000], R63 ;  /* 0x0020003f80000388 */ /* 0x000fe20000000800 */
[----:B------:R-:W-:Y:S06]  /*2a70*/  BAR.SYNC.DEFER_BLOCKING 0x0 ;  /* 0x0000000000007b1d */ /* 0x000fec0000010000 */
[----:B------:R-:W0:Y:S04]  /*2a80*/  @!P6 LDS R120, [R127+0x2000] ;  /* 0x002000007f78e984 */ /* 0x000e280000000800 */
[----:B0-----:R-:W0:Y:S02]  /*2a90*/  SHFL.BFLY PT, R53, R120, 0x2, 0x1f ;  /* 0x0c401f0078357f89 */ /* 0x001e2400000e0000 */
[----:B0-----:R-:W-:-:S05]  /*2aa0*/  FADD R58, R120, R53 ;  /* 0x00000035783a7221 */ /* 0x001fca0000000000 */
[----:B------:R-:W0:Y:S01]  /*2ab0*/  SHFL.BFLY PT, R53, R58, 0x1, 0x1f ;  /* 0x0c201f003a357f89 */ /* 0x000e2200000e0000 */
[----:B------:R-:W-:Y:S02]  /*2ac0*/  USHF.R.S32.HI UR12, URZ, 0x1f, UR5 ;  /* 0x0000001f3f0c7899 */ /* 0x000fe40008011405 */
[----:B------:R-:W-:Y:S01]  /*2ad0*/  IADD3 R52, P1, R20, UR5, RZ ;  /* 0x0000000514347c10 */ /* 0x000fe2000ff3e0ff */
[----:B0-----:R-:W-:-:S05]  /*2ae0*/  FADD R62, R58, R53 ;  /* 0x000000353a3e7221 */ /* 0x001fca0000000000 */
[----:B------:R0:W-:Y:S01]  /*2af0*/  @P0 STS [R127+0x2000], R62 ;  /* 0x0020003e7f000388 */ /* 0x0001e20000000800 */
[----:B------:R-:W-:Y:S01]  /*2b00*/  BAR.SYNC.DEFER_BLOCKING 0x0 ;  /* 0x0000000000007b1d */ /* 0x000fe20000010000 */
[----:B------:R-:W-:Y:S02]  /*2b10*/  IADD3.X R53, R17, UR12, RZ, P1, !PT ;  /* 0x0000000c11357c10 */ /* 0x000fe40008ffe4ff */
[----:B------:R-:W-:Y:S02]  /*2b20*/  IADD3 R54, P1, R18, UR5, RZ ;  /* 0x0000000512367c10 */ /* 0x000fe4000ff3e0ff */
[----:B------:R-:W-:Y:S02]  /*2b30*/  IADD3 R56, P2, R19, UR5, RZ ;  /* 0x0000000513387c10 */ /* 0x000fe4000ff5e0ff */
[----:B------:R-:W-:Y:S02]  /*2b40*/  IADD3.X R55, R15, UR12, RZ, P1, !PT ;  /* 0x0000000c0f377c10 */ /* 0x000fe40008ffe4ff */
[----:B------:R-:W-:-:S02]  /*2b50*/  IADD3 R60, P1, R13, UR5, RZ ;  /* 0x000000050d3c7c10 */ /* 0x000fc4000ff3e0ff */
[----:B------:R-:W-:Y:S02]  /*2b60*/  IADD3.X R57, R16, UR12, RZ, P2, !PT ;  /* 0x0000000c10397c10 */ /* 0x000fe400097fe4ff */
[----:B------:R-:W-:Y:S02]  /*2b70*/  IADD3.X R61, R10, UR12, RZ, P1, !PT ;  /* 0x0000000c0a3d7c10 */ /* 0x000fe40008ffe4ff */
[----:B------:R-:W-:Y:S02]  /*2b80*/  IADD3 R58, P2, R14, UR5, RZ ;  /* 0x000000050e3a7c10 */ /* 0x000fe4000ff5e0ff */
[----:B------:R-:W-:Y:S02]  /*2b90*/  IADD3 R64, P1, R8, UR5, RZ ;  /* 0x0000000508407c10 */ /* 0x000fe4000ff3e0ff */
[----:B------:R-:W-:Y:S02]  /*2ba0*/  IADD3.X R59, R11, UR12, RZ, P2, !PT ;  /* 0x0000000c0b3b7c10 */ /* 0x000fe400097fe4ff */
[----:B------:R-:W-:-:S02]  /*2bb0*/  IADD3.X R65, R5, UR12, RZ, P1, !PT ;  /* 0x0000000c05417c10 */ /* 0x000fc40008ffe4ff */
[----:B0-----:R-:W-:Y:S01]  /*2bc0*/  IADD3 R62, P2, R12, UR5, RZ ;  /* 0x000000050c3e7c10 */ /* 0x001fe2000ff5e0ff */
[----:B------:R0:W2:Y:S03]  /*2bd0*/  LDG.E.U8 R68, desc[UR10][R56.64] ;  /* 0x0000000a38447981 */ /* 0x0000a6000c1e1100 */
[----:B------:R-:W-:Y:S01]  /*2be0*/  IADD3.X R63, R9, UR12, RZ, P2, !PT ;  /* 0x0000000c093f7c10 */ /* 0x000fe200097fe4ff */
[----:B------:R1:W3:Y:S04]  /*2bf0*/  LDG.E.U8 R66, desc[UR10][R52.64] ;  /* 0x0000000a34427981 */ /* 0x0002e8000c1e1100 */
[----:B------:R4:W5:Y:S01]  /*2c00*/  LDG.E.U8 R88, desc[UR10][R58.64] ;  /* 0x0000000a3a587981 */ /* 0x000962000c1e1100 */
[----:B0-----:R-:W-:-:S03]  /*2c10*/  IADD3 R56, P1, R6, UR5, RZ ;  /* 0x0000000506387c10 */ /* 0x001fc6000ff3e0ff */
[----:B------:R0:W5:Y:S01]  /*2c20*/  LDG.E.U8 R70, desc[UR10][R54.64] ;  /* 0x0000000a36467981 */ /* 0x000162000c1e1100 */
[----:B------:R-:W-:Y:S02]  /*2c30*/  IADD3.X R57, R3, UR12, RZ, P1, !PT ;  /* 0x0000000c03397c10 */ /* 0x000fe40008ffe4ff */
[----:B-1----:R-:W-:Y:S01]  /*2c40*/  IADD3 R52, P2, R7, UR5, RZ ;  /* 0x0000000507347c10 */ /* 0x002fe2000ff5e0ff */
[----:B------:R1:W5:Y:S01]  /*2c50*/  LDG.E.U8 R90, desc[UR10][R60.64] ;  /* 0x0000000a3c5a7981 */ /* 0x000362000c1e1100 */
[----:B----4-:R-:W-:Y:S02]  /*2c60*/  IADD3 R58, P1, R106, UR5, RZ ;  /* 0x000000056a3a7c10 */ /* 0x010fe4000ff3e0ff */
[----:B------:R-:W-:Y:S01]  /*2c70*/  IADD3.X R53, R4, UR12, RZ, P2, !PT ;  /* 0x0000000c04357c10 */ /* 0x000fe200097fe4ff */
[----:B------:R-:W4:Y:S01]  /*2c80*/  LDG.E.U8 R92, desc[UR10][R62.64] ;  /* 0x0000000a3e5c7981 */ /* 0x000f22000c1e1100 */
[----:B------:R-:W-:Y:S02]  /*2c90*/  IADD3.X R59, R105, UR12, RZ, P1, !PT ;  /* 0x0000000c693b7c10 */ /* 0x000fe40008ffe4ff */
[----:B0-----:R-:W-:Y:S01]  /*2ca0*/  IADD3 R54, P2, R2, UR5, RZ ;  /* 0x0000000502367c10 */ /* 0x001fe2000ff5e0ff */
[----:B------:R0:W4:Y:S01]  /*2cb0*/  LDG.E.U8 R94, desc[UR10][R52.64] ;  /* 0x0000000a345e7981 */ /* 0x000122000c1e1100 */
[----:B-1----:R-:W-:-:S02]  /*2cc0*/  IADD3 R60, P1, R108, UR5, RZ ;  /* 0x000000056c3c7c10 */ /* 0x002fc4000ff3e0ff */
[----:B------:R-:W-:Y:S01]  /*2cd0*/  IADD3.X R55, R0, UR12, RZ, P2, !PT ;  /* 0x0000000c00377c10 */ /* 0x000fe200097fe4ff */
[----:B------:R-:W4:Y:S01]  /*2ce0*/  LDG.E.U8 R138, desc[UR10][R56.64] ;  /* 0x0000000a388a7981 */ /* 0x000f22000c1e1100 */
[----:B------:R-:W-:-:S03]  /*2cf0*/  IADD3.X R61, R107, UR12, RZ, P1, !PT ;  /* 0x0000000c6b3d7c10 */ /* 0x000fc60008ffe4ff */
[----:B------:R1:W4:Y:S01]  /*2d00*/  LDG.E.U8 R150, desc[UR10][R54.64] ;  /* 0x0000000a36967981 */ /* 0x000322000c1e1100 */
[----:B0-----:R-:W-:Y:S02]  /*2d10*/  IADD3 R52, P1, R112, UR5, RZ ;  /* 0x0000000570347c10 */ /* 0x001fe4000ff3e0ff */
[----:B------:R-:W-:Y:S01]  /*2d20*/  IADD3 R62, P2, R110, UR5, RZ ;  /* 0x000000056e3e7c10 */ /* 0x000fe2000ff5e0ff */
[----:B------:R-:W4:Y:S01]  /*2d30*/  LDG.E.U8 R64, desc[UR10][R64.64] ;  /* 0x0000000a40407981 */ /* 0x000f22000c1e1100 */
[----:B------:R-:W-:-:S03]  /*2d40*/  IADD3.X R53, R111, UR12, RZ, P1, !PT ;  /* 0x0000000c6f357c10 */ /* 0x000fc60008ffe4ff */
[----:B------:R0:W4:Y:S01]  /*2d50*/  LDG.E.U8 R166, desc[UR10][R58.64] ;  /* 0x0000000a3aa67981 */ /* 0x000122000c1e1100 */
[----:B-1----:R-:W-:Y:S02]  /*2d60*/  IADD3 R54, P1, R114, UR5, RZ ;  /* 0x0000000572367c10 */ /* 0x002fe4000ff3e0ff */
[----:B------:R-:W-:Y:S01]  /*2d70*/  IADD3.X R63, R109, UR12, RZ, P2, !PT ;  /* 0x0000000c6d3f7c10 */ /* 0x000fe200097fe4ff */
[----:B------:R1:W4:Y:S01]  /*2d80*/  LDG.E.U8 R168, desc[UR10][R60.64] ;  /* 0x0000000a3ca87981 */ /* 0x000322000c1e1100 */
[----:B------:R-:W-:Y:S02]  /*2d90*/  IADD3.X R55, R113, UR12, RZ, P1, !PT ;  /* 0x0000000c71377c10 */ /* 0x000fe40008ffe4ff */
[----:B------:R-:W-:Y:S01]  /*2da0*/  IADD3 R56, P1, R116, UR5, RZ ;  /* 0x0000000574387c10 */ /* 0x000fe2000ff3e0ff */
[----:B------:R-:W4:Y:S03]  /*2db0*/  LDG.E.U8 R62, desc[UR10][R62.64] ;  /* 0x0000000a3e3e7981 */ /* 0x000f26000c1e1100 */
[----:B------:R-:W-:Y:S01]  /*2dc0*/  IADD3.X R57, R115, UR12, RZ, P1, !PT ;  /* 0x0000000c73397c10 */ /* 0x000fe20008ffe4ff */
[----:B------:R-:W4:Y:S04]  /*2dd0*/  LDG.E.U8 R170, desc[UR10][R52.64] ;  /* 0x0000000a34aa7981 */ /* 0x000f28000c1e1100 */
[----:B------:R-:W4:Y:S04]  /*2de0*/  LDG.E.U8 R172, desc[UR10][R54.64] ;  /* 0x0000000a36ac7981 */ /* 0x000f28000c1e1100 */
[----:B------:R1:W4:Y:S01]  /*2df0*/  LDG.E.U8 R174, desc[UR10][R56.64] ;  /* 0x0000000a38ae7981 */ /* 0x000322000c1e1100 */
[----:B0-----:R-:W-:-:S02]  /*2e00*/  F2FP.SATFINITE.E4M3.F32.PACK_AB_MERGE_C R58, R100, R89, RZ ;  /* 0x00000059643a723e */ /* 0x001fc400048070ff */
[----:B------:R-:W-:Y:S01]  /*2e10*/  F2FP.SATFINITE.E4M3.F32.PACK_AB_MERGE_C R59, R102, R67, RZ ;  /* 0x00000043663b723e */ /* 0x000fe200048070ff */
[----:B------:R-:W-:Y:S04]  /*2e20*/  LDS R100, [R135+0x2000] ;  /* 0x0020000087647984 */ /* 0x000fe80000000800 */
[----:B------:R-:W-:Y:S04]  /*2e30*/  LDS R101, [R133+0x2000] ;  /* 0x0020000085657984 */ /* 0x000fe80000000800 */
[----:B------:R-:W-:Y:S04]  /*2e40*/  LDS R102, [R131+0x2000] ;  /* 0x0020000083667984 */ /* 0x000fe80000000800 */
[----:B------:R-:W-:Y:S01]  /*2e50*/  LDS R103, [R129+0x2000] ;  /* 0x0020000081677984 */ /* 0x000fe20000000800 */
[----:B------:R-:W-:Y:S01]  /*2e60*/  BAR.SYNC.DEFER_BLOCKING 0x0 ;  /* 0x0000000000007b1d */ /* 0x000fe20000010000 */
[----:B-1----:R-:W-:-:S02]  /*2e70*/  F2FP.SATFINITE.E4M3.F32.PACK_AB_MERGE_C R60, R176, R69, RZ ;  /* 0x00000045b03c723e */ /* 0x002fc400048070ff */
[----:B------:R-:W-:Y:S02]  /*2e80*/  F2FP.SATFINITE.E4M3.F32.PACK_AB_MERGE_C R61, R178, R71, RZ ;  /* 0x00000047b23d723e */ /* 0x000fe400048070ff */
[----:B------:R-:W-:Y:S02]  /*2e90*/  F2FP.F16.E4M3.UNPACK_B R56, R58 ;  /* 0x0000003aff38723e */ /* 0x000fe400020006ff */
[----:B------:R-:W-:Y:S02]  /*2ea0*/  F2FP.F16.E4M3.UNPACK_B R57, R59 ;  /* 0x0000003bff39723e */ /* 0x000fe400020006ff */
[----:B------:R-:W-:Y:S02]  /*2eb0*/  F2FP.F16.E4M3.UNPACK_B R58, R60 ;  /* 0x0000003cff3a723e */ /* 0x000fe400020006ff */
[----:B------:R-:W-:Y:S01]  /*2ec0*/  F2FP.F16.E4M3.UNPACK_B R59, R61 ;  /* 0x0000003dff3b723e */ /* 0x000fe200020006ff */
[----:B------:R-:W-:-:S04]  /*2ed0*/  FADD R60, -R97, R164 ;  /* 0x000000a4613c7221 */ /* 0x000fc80000000100 */
[----:B------:R-:W-:Y:S01]  /*2ee0*/  FMUL R93, R60, 1.4426950216293334961 ;  /* 0x3fb8aa3b3c5d7820 */ /* 0x000fe20000400000 */
[----:B------:R-:W-:-:S03]  /*2ef0*/  FADD R60, -R96, R163 ;  /* 0x000000a3603c7221 */ /* 0x000fc60000000100 */
[----:B------:R-:W0:Y:S02]  /*2f00*/  MUFU.EX2 R139, R93 ;  /* 0x0000005d008b7308 */ /* 0x000e240000000800 */
[C---:B0-----:R-:W-:Y:S01]  /*2f10*/  FMUL R84, R139.reuse, R84 ;  /* 0x000000548b547220 */ /* 0x041fe20000400000 */
[C---:B------:R-:W-:Y:S01]  /*2f20*/  FMUL R85, R139.reuse, R85 ;  /* 0x000000558b557220 */ /* 0x040fe20000400000 */
[C---:B------:R-:W-:Y:S01]  /*2f30*/  FMUL R80, R139.reuse, R80 ;  /* 0x000000508b507220 */ /* 0x040fe20000400000 */
[----:B------:R-:W-:Y:S01]  /*2f40*/  FMUL R81, R139, R81 ;  /* 0x000000518b517220 */ /* 0x000fe20000400000 */
[----:B------:R-:W-:-:S04]  /*2f50*/  UIADD3 UR6, UP0, UR6, 0x20, URZ ;  /* 0x0000002006067890 */ /* 0x000fc8000ff1e03f */
[----:B------:R-:W-:Y:S01]  /*2f60*/  UIADD3.X UR7, URZ, UR7, URZ, UP0, !UPT ;  /* 0x000000073f077290 */ /* 0x000fe200087fe43f */
[----:B--2---:R-:W-:Y:S04]  /*2f70*/  STS.U8 [R145+UR8+0x2100], R68 ;  /* 0x0021004491007988 */ /* 0x004fe80008000008 */
[----:B---3--:R-:W-:Y:S04]  /*2f80*/  STS.U8 [R145+UR8+0x2000], R66 ;  /* 0x0020004291007988 */ /* 0x008fe80008000008 */
[----:B-----5:R-:W-:Y:S04]  /*2f90*/  STS.U8 [R145+UR8+0x2300], R88 ;  /* 0x0023005891007988 */ /* 0x020fe80008000008 */
[----:B------:R-:W-:Y:S04]  /*2fa0*/  STS.U8 [R145+UR8+0x2200], R70 ;  /* 0x0022004691007988 */ /* 0x000fe80008000008 */
[----:B------:R-:W-:Y:S04]  /*2fb0*/  STS.U8 [R145+UR8+0x2400], R90 ;  /* 0x0024005a91007988 */ /* 0x000fe80008000008 */
[----:B----4-:R-:W-:Y:S04]  /*2fc0*/  STS.U8 [R145+UR8+0x2500], R92 ;  /* 0x0025005c91007988 */ /* 0x010fe80008000008 */
[----:B------:R0:W-:Y:S04]  /*2fd0*/  STS.U8 [R145+UR8+0x2700], R94 ;  /* 0x0027005e91007988 */ /* 0x0001e80008000008 */
[----:B------:R1:W-:Y:S04]  /*2fe0*/  STS.U8 [R145+UR8+0x2800], R138 ;  /* 0x0028008a91007988 */ /* 0x0003e80008000008 */
        /* <DEDUP_REMOVED lines=9> */
[----:B------:R-:W2:Y:S02]  /*3080*/  LDSM.16.M88.4 R52, [R126+0x2000] ;  /* 0x002000007e34783b */ /* 0x000ea40000000200 */
[----:B------:R-:W-:Y:S06]  /*3090*/  BAR.SYNC.DEFER_BLOCKING 0x0 ;  /* 0x0000000000007b1d */ /* 0x000fec0000010000 */
[----:B------:R3:W-:Y:S02]  /*30a0*/  STSM.16.M88.4 [R125+0x2000], R56 ;  /* 0x002000387d007844 */ /* 0x0007e40000000200 */
[----:B------:R-:W-:Y:S01]  /*30b0*/  BAR.SYNC.DEFER_BLOCKING 0x0 ;  /* 0x0000000000007b1d */ /* 0x000fe20000010000 */
[----:B0-----:R-:W-:-:S05]  /*30c0*/  FMUL R94, R60, 1.4426950216293334961 ;  /* 0x3fb8aa3b3c5e7820 */ /* 0x001fca0000400000 */
[----:B------:R-:W0:Y:S04]  /*30d0*/  LDS.64 R88, [R124+UR8+0x2000] ;  /* 0x002000087c587984 */ /* 0x000e280008000a00 */
[----:B------:R-:W4:Y:S04]  /*30e0*/  LDS.64 R90, [R124+UR8+0x2200] ;  /* 0x002200087c5a7984 */ /* 0x000f280008000a00 */
[----:B------:R-:W5:Y:S04]  /*30f0*/  LDS.64 R68, [R123+UR8+0x2000] ;  /* 0x002000087b447984 */ /* 0x000f680008000a00 */
[----:B------:R-:W5:Y:S04]  /*3100*/  LDS.64 R70, [R123+UR8+0x2200] ;  /* 0x002200087b467984 */ /* 0x000f680008000a00 */
[----:B------:R-:W5:Y:S04]  /*3110*/  LDS.64 R62, [R124+UR8+0x2400] ;  /* 0x002400087c3e7984 */ /* 0x000f680008000a00 */
[----:B------:R-:W5:Y:S04]  /*3120*/  LDS.64 R66, [R124+UR8+0x2600] ;  /* 0x002600087c427984 */ /* 0x000f680008000a00 */
[----:B------:R-:W5:Y:S04]  /*3130*/  LDS.64 R60, [R123+UR8+0x2400] ;  /* 0x002400087b3c7984 */ /* 0x000f680008000a00 */
[----:B------:R-:W5:Y:S01]  /*3140*/  LDS.64 R64, [R123+UR8+0x2600] ;  /* 0x002600087b407984 */ /* 0x000f620008000a00 */
[----:B------:R-:W-:Y:S01]  /*3150*/  FADD R92, -R99, R162 ;  /* 0x000000a2635c7221 */ /* 0x000fe20000000100 */
[----:B-1----:R-:W1:Y:S01]  /*3160*/  MUFU.EX2 R138, R94 ;  /* 0x0000005e008a7308 */ /* 0x002e620000000800 */
[----:B---3--:R-:W-:-:S02]  /*3170*/  FADD R56, -R98, R161 ;  /* 0x000000a162387221 */ /* 0x008fc40000000100 */
[----:B------:R-:W-:Y:S02]  /*3180*/  FMUL R58, R92, 1.4426950216293334961 ;  /* 0x3fb8aa3b5c3a7820 */ /* 0x000fe40000400000 */
[----:B------:R-:W-:-:S03]  /*3190*/  FMUL R95, R56, 1.4426950216293334961 ;  /* 0x3fb8aa3b385f7820 */ /* 0x000fc60000400000 */
[----:B------:R5:W3:Y:S08]  /*31a0*/  MUFU.EX2 R151, R58 ;  /* 0x0000003a00977308 */ /* 0x000af00000000800 */
[----:B------:R-:W3:Y:S01]  /*31b0*/  MUFU.EX2 R150, R95 ;  /* 0x0000005f00967308 */ /* 0x000ee20000000800 */
[C---:B-1----:R-:W-:Y:S01]  /*31c0*/  FMUL R86, R138.reuse, R86 ;  /* 0x000000568a567220 */ /* 0x042fe20000400000 */
[----:B------:R-:W-:Y:S01]  /*31d0*/  FMUL R87, R138, R87 ;  /* 0x000000578a577220 */ /* 0x000fe20000400000 */
[----:B--2---:R-:W-:Y:S01]  /*31e0*/  F2FP.F16.E4M3.UNPACK_B R92, R52 ;  /* 0x00000034ff5c723e */ /* 0x004fe200020006ff */
[----:B0-----:R-:W-:Y:S01]  /*31f0*/  IMAD.MOV.U32 R56, RZ, RZ, R88 ;  /* 0x000000ffff387224 */ /* 0x001fe200078e0058 */
[----:B------:R-:W-:Y:S01]  /*3200*/  F2FP.F16.E4M3.UNPACK_B R93, R53 ;  /* 0x00000035ff5d723e */ /* 0x000fe200020006ff */
[----:B----4-:R-:W-:-:S02]  /*3210*/  IMAD.MOV.U32 R57, RZ, RZ, R90 ;  /* 0x000000ffff397224 */ /* 0x010fc400078e005a */
[----:B-----5:R-:W-:Y:S02]  /*3220*/  IMAD.MOV.U32 R58, RZ, RZ, R68 ;  /* 0x000000ffff3a7224 */ /* 0x020fe400078e0044 */
[----:B------:R-:W-:Y:S02]  /*3230*/  IMAD.MOV.U32 R59, RZ, RZ, R70 ;  /* 0x000000ffff3b7224 */ /* 0x000fe400078e0046 */
[C---:B---3--:R-:W-:Y:S01]  /*3240*/  FMUL R76, R151.reuse, R76 ;  /* 0x0000004c974c7220 */ /* 0x048fe20000400000 */
[----:B------:R-:W-:-:S04]  /*3250*/  FMUL R77, R151, R77 ;  /* 0x0000004d974d7220 */ /* 0x000fc80000400000 */
[----:B------:R-:W-:Y:S01]  /*3260*/  HMMA.16816.F32 R84, R56, R92, R84 ;  /* 0x0000005c3854723c */ /* 0x000fe20000001854 */
[C---:B------:R-:W-:Y:S01]  /*3270*/  FMUL R78, R150.reuse, R78 ;  /* 0x0000004e964e7220 */ /* 0x040fe20000400000 */
[----:B------:R-:W-:-:S05]  /*3280*/  FMUL R79, R150, R79 ;  /* 0x0000004f964f7220 */ /* 0x000fca0000400000 */
[----:B------:R-:W-:Y:S02]  /*3290*/  IMAD.MOV.U32 R56, RZ, RZ, R62 ;  /* 0x000000ffff387224 */ /* 0x000fe400078e003e */
[----:B------:R-:W-:Y:S02]  /*32a0*/  IMAD.MOV.U32 R57, RZ, RZ, R66 ;  /* 0x000000ffff397224 */ /* 0x000fe400078e0042 */
[----:B------:R-:W-:Y:S02]  /*32b0*/  IMAD.MOV.U32 R58, RZ, RZ, R60 ;  /* 0x000000ffff3a7224 */ /* 0x000fe400078e003c */
[----:B------:R-:W-:Y:S02]  /*32c0*/  IMAD.MOV.U32 R59, RZ, RZ, R64 ;  /* 0x000000ffff3b7224 */ /* 0x000fe400078e0040 */
[C---:B------:R-:W-:Y:S01]  /*32d0*/  FMUL R82, R138.reuse, R82 ;  /* 0x000000528a527220 */ /* 0x040fe20000400000 */
[----:B------:R-:W-:-:S04]  /*32e0*/  FMUL R83, R138, R83 ;  /* 0x000000538a537220 */ /* 0x000fc80000400000 */
[----:B------:R-:W-:Y:S07]  /*32f0*/  HMMA.16816.F32 R76, R56, R92, R76 ;  /* 0x0000005c384c723c */ /* 0x000fee000000184c */
[----:B------:R-:W-:Y:S01]  /*3300*/  IMAD.MOV.U32 R56, RZ, RZ, R88 ;  /* 0x000000ffff387224 */ /* 0x000fe200078e0058 */
[----:B------:R-:W-:Y:S01]  /*3310*/  F2FP.F16.E4M3.UNPACK_B R92, R54 ;  /* 0x00000036ff5c723e */ /* 0x000fe200020006ff */
[----:B------:R-:W-:Y:S01]  /*3320*/  IMAD.MOV.U32 R57, RZ, RZ, R90 ;  /* 0x000000ffff397224 */ /* 0x000fe200078e005a */
[----:B------:R-:W-:Y:S01]  /*3330*/  F2FP.F16.E4M3.UNPACK_B R93, R55 ;  /* 0x00000037ff5d723e */ /* 0x000fe200020006ff */
[----:B------:R-:W-:-:S02]  /*3340*/  IMAD.MOV.U32 R58, RZ, RZ, R68 ;  /* 0x000000ffff3a7224 */ /* 0x000fc400078e0044 */
[----:B------:R-:W-:Y:S02]  /*3350*/  IMAD.MOV.U32 R59, RZ, RZ, R70 ;  /* 0x000000ffff3b7224 */ /* 0x000fe400078e0046 */
[C---:B------:R-:W-:Y:S01]  /*3360*/  FMUL R72, R151.reuse, R72 ;  /* 0x0000004897487220 */ /* 0x040fe20000400000 */
[----:B------:R-:W-:Y:S01]  /*3370*/  FMUL R73, R151, R73 ;  /* 0x0000004997497220 */ /* 0x000fe20000400000 */
[C---:B------:R-:W-:Y:S01]  /*3380*/  FMUL R74, R150.reuse, R74 ;  /* 0x0000004a964a7220 */ /* 0x040fe20000400000 */
[----:B------:R-:W-:Y:S02]  /*3390*/  FMUL R75, R150, R75 ;  /* 0x0000004b964b7220 */ /* 0x000fe40000400000 */
[----:B------:R-:W-:Y:S07]  /*33a0*/  HMMA.16816.F32 R80, R56, R92, R80 ;  /* 0x0000005c3850723c */ /* 0x000fee0000001850 */
[----:B------:R-:W-:-:S02]  /*33b0*/  IMAD.MOV.U32 R56, RZ, RZ, R62 ;  /* 0x000000ffff387224 */ /* 0x000fc400078e003e */
[----:B------:R-:W-:Y:S02]  /*33c0*/  IMAD.MOV.U32 R57, RZ, RZ, R66 ;  /* 0x000000ffff397224 */ /* 0x000fe400078e0042 */
[----:B------:R-:W-:Y:S02]  /*33d0*/  IMAD.MOV.U32 R58, RZ, RZ, R60 ;  /* 0x000000ffff3a7224 */ /* 0x000fe400078e003c */
[----:B------:R-:W-:-:S07]  /*33e0*/  IMAD.MOV.U32 R59, RZ, RZ, R64 ;  /* 0x000000ffff3b7224 */ /* 0x000fce00078e0040 */
[----:B------:R-:W-:Y:S01]  /*33f0*/  HMMA.16816.F32 R72, R56, R92, R72 ;  /* 0x0000005c3848723c */ /* 0x000fe20000001848 */
[----:B------:R-:W-:Y:S01]  /*3400*/  F2FP.F16.E4M3.UNPACK_B R94, R52.H1 ;  /* 0x00000034ff5e723e */ /* 0x000fe200030006ff */
[----:B------:R-:W-:Y:S01]  /*3410*/  IMAD.MOV.U32 R52, RZ, RZ, R89 ;  /* 0x000000ffff347224 */ /* 0x000fe200078e0059 */
[----:B------:R-:W-:Y:S01]  /*3420*/  F2FP.F16.E4M3.UNPACK_B R95, R53.H1 ;  /* 0x00000035ff5f723e */ /* 0x000fe200030006ff */
[----:B------:R-:W-:-:S03]  /*3430*/  IMAD.MOV.U32 R53, RZ, RZ, R91 ;  /* 0x000000ffff357224 */ /* 0x000fc600078e005b */
[----:B------:R-:W-:Y:S01]  /*3440*/  F2FP.F16.E4M3.UNPACK_B R92, R54.H1 ;  /* 0x00000036ff5c723e */ /* 0x000fe200030006ff */
[----:B------:R-:W-:Y:S01]  /*3450*/  IMAD.MOV.U32 R54, RZ, RZ, R69 ;  /* 0x000000ffff367224 */ /* 0x000fe200078e0045 */
[----:B------:R-:W-:Y:S01]  /*3460*/  F2FP.F16.E4M3.UNPACK_B R93, R55.H1 ;  /* 0x00000037ff5d723e */ /* 0x000fe200030006ff */
[----:B------:R-:W-:-:S07]  /*3470*/  IMAD.MOV.U32 R55, RZ, RZ, R71 ;  /* 0x000000ffff377224 */ /* 0x000fce00078e0047 */
[----:B------:R-:W-:Y:S07]  /*3480*/  HMMA.16816.F32 R80, R52, R92, R80 ;  /* 0x0000005c3450723c */ /* 0x000fee0000001850 */
[----:B------:R-:W-:Y:S02]  /*3490*/  IMAD.MOV.U32 R52, RZ, RZ, R63 ;  /* 0x000000ffff347224 */ /* 0x000fe400078e003f */
[----:B------:R-:W-:Y:S02]  /*34a0*/  IMAD.MOV.U32 R53, RZ, RZ, R67 ;  /* 0x000000ffff357224 */ /* 0x000fe400078e0043 */
[----:B------:R-:W-:-:S02]  /*34b0*/  IMAD.MOV.U32 R54, RZ, RZ, R61 ;  /* 0x000000ffff367224 */ /* 0x000fc400078e003d */
[----:B------:R-:W-:Y:S01]  /*34c0*/  IMAD.MOV.U32 R55, RZ, RZ, R65 ;  /* 0x000000ffff377224 */ /* 0x000fe200078e0041 */
[----:B------:R-:W-:Y:S01]  /*34d0*/  ISETP.LE.U32.AND P1, PT, R157, UR6, PT ;  /* 0x000000069d007c0c */ /* 0x000fe2000bf23070 */
[----:B------:R-:W-:Y:S02]  /*34e0*/  IMAD.MOV.U32 R56, RZ, RZ, R89 ;  /* 0x000000ffff387224 */ /* 0x000fe400078e0059 */
[----:B------:R-:W-:-:S03]  /*34f0*/  IMAD.MOV.U32 R57, RZ, RZ, R91 ;  /* 0x000000ffff397224 */ /* 0x000fc600078e005b */
[----:B------:R-:W-:Y:S01]  /*3500*/  HMMA.16816.F32 R72, R52, R92, R72 ;  /* 0x0000005c3448723c */ /* 0x000fe20000001848 */
[----:B------:R-:W-:Y:S02]  /*3510*/  IMAD.MOV.U32 R58, RZ, RZ, R69 ;  /* 0x000000ffff3a7224 */ /* 0x000fe400078e0045 */
[----:B------:R-:W-:-:S04]  /*3520*/  IMAD.MOV.U32 R59, RZ, RZ, R71 ;  /* 0x000000ffff3b7224 */ /* 0x000fc800078e0047 */
[----:B------:R-:W-:-:S05]  /*3530*/  IMAD.U32 R52, RZ, RZ, UR7 ;  /* 0x00000007ff347e24 */ /* 0x000fca000f8e00ff */
[----:B------:R-:W-:Y:S01]  /*3540*/  ISETP.GE.U32.AND.EX P1, PT, R52, RZ, PT, P1 ;  /* 0x000000ff3400720c */ /* 0x000fe20003f26110 */
[----:B------:R-:W-:Y:S07]  /*3550*/  HMMA.16816.F32 R84, R56, R94, R84 ;  /* 0x0000005e3854723c */ /* 0x000fee0000001854 */
[----:B------:R-:W-:Y:S02]  /*3560*/  IMAD.MOV.U32 R56, RZ, RZ, R63 ;  /* 0x000000ffff387224 */ /* 0x000fe400078e003f */
[----:B------:R-:W-:-:S02]  /*3570*/  IMAD.MOV.U32 R57, RZ, RZ, R67 ;  /* 0x000000ffff397224 */ /* 0x000fc400078e0043 */
[----:B------:R-:W-:Y:S02]  /*3580*/  IMAD.MOV.U32 R58, RZ, RZ, R61 ;  /* 0x000000ffff3a7224 */ /* 0x000fe400078e003d */
[----:B------:R-:W-:Y:S01]  /*3590*/  IMAD.MOV.U32 R59, RZ, RZ, R65 ;  /* 0x000000ffff3b7224 */ /* 0x000fe200078e0041 */
[----:B------:R-:W-:Y:S02]  /*35a0*/  ULEA UR5, UR14, UR5, 0x5 ;  /* 0x000000050e057291 */ /* 0x000fe4000f8e283f */
[----:B------:R-:W-:Y:S01]  /*35b0*/  ULEA UR4, UR15, UR4, 0x5 ;  /* 0x000000040f047291 */ /* 0x000fe2000f8e283f */
[----:B------:R-:W-:-:S03]  /*35c0*/  FFMA R155, R139, R155, R100 ;  /* 0x0000009b8b9b7223 */ /* 0x000fc60000000064 */
[----:B------:R-:W-:Y:S01]  /*35d0*/  HMMA.16816.F32 R76, R56, R94, R76 ;  /* 0x0000005e384c723c */ /* 0x000fe2000000184c */
[----:B------:R-:W-:Y:S01]  /*35e0*/  FFMA R154, R138, R154, R101 ;  /* 0x0000009a8a9a7223 */ /* 0x000fe20000000065 */
[----:B------:R-:W-:Y:S01]  /*35f0*/  FFMA R153, R151, R153, R102 ;  /* 0x0000009997997223 */ /* 0x000fe20000000066 */
[----:B------:R-:W-:Y:S01]  /*3600*/  FFMA R152, R150, R152, R103 ;  /* 0x0000009896987223 */ /* 0x000fe20000000067 */
[----:B------:R-:W-:Y:S02]  /*3610*/  IMAD.MOV.U32 R164, RZ, RZ, R97 ;  /* 0x000000ffffa47224 */ /* 0x000fe400078e0061 */
[----:B------:R-:W-:Y:S02]  /*3620*/  IMAD.MOV.U32 R163, RZ, RZ, R96 ;  /* 0x000000ffffa37224 */ /* 0x000fe400078e0060 */
[----:B------:R-:W-:Y:S02]  /*3630*/  IMAD.MOV.U32 R162, RZ, RZ, R99 ;  /* 0x000000ffffa27224 */ /* 0x000fe400078e0063 */
[----:B------:R-:W-:Y:S01]  /*3640*/  IMAD.MOV.U32 R161, RZ, RZ, R98 ;  /* 0x000000ffffa17224 */ /* 0x000fe200078e0062 */
[----:B------:R-:W-:-:S13]  /*3650*/  @!P1 BRA `(.L_x_1) ;  /* 0xffffffe000409947 */ /* 0x000fda000383ffff */
.L_x_0:
[C---:B------:R-:W-:Y:S01]  /*3660*/  FMUL R0, R155.reuse, 8388608 ;  /* 0x4b0000009b007820 */ /* 0x040fe20000400000 */
[----:B------:R-:W-:Y:S01]  /*3670*/  FSETP.GEU.AND P0, PT, R155, 1.175494350822287508e-38, PT ;  /* 0x008000009b00780b */ /* 0x000fe20003f0e000 */
[C---:B0-----:R-:W-:Y:S01]  /*3680*/  FMUL R4, R153.reuse, 8388608 ;  /* 0x4b00000099047820 */ /* 0x041fe20000400000 */
[----:B------:R-:W-:Y:S01]  /*3690*/  LOP3.LUT R156, R156, 0x70, RZ, 0xc0, !PT ;  /* 0x000000709c9c7812 */ /* 0x000fe200078ec0ff */
[----:B------:R-:W-:Y:S01]  /*36a0*/  BAR.SYNC.DEFER_BLOCKING 0x0 ;  /* 0x0000000000007b1d */ /* 0x000fe20000010000 */
[----:B------:R-:W-:Y:S01]  /*36b0*/  FSEL R29, R0, R155, !P0 ;  /* 0x0000009b001d7208 */ /* 0x000fe20004000000 */
[----:B------:R-:W-:Y:S01]  /*36c0*/  IMAD.IADD R119, R160, 0x1, R119 ;  /* 0x00000001a0777824 */ /* 0x000fe200078e0277 */
[----:B------:R-:W-:Y:S01]  /*36d0*/  FSETP.GEU.AND P1, PT, R154, 1.175494350822287508e-38, PT ;  /* 0x008000009a00780b */ /* 0x000fe20003f2e000 */
[----:B------:R-:W-:Y:S01]  /*36e0*/  VIADD R5, R156, UR8 ;  /* 0x000000089c057c36 */ /* 0x000fe20008000000 */
[----:B------:R-:W-:Y:S01]  /*36f0*/  FSETP.GEU.AND P2, PT, R153, 1.175494350822287508e-38, PT ;  /* 0x008000009900780b */ /* 0x000fe20003f4e000 */
[----:B------:R-:W-:Y:S01]  /*3700*/  VIADD R0, R29, 0xc0cafb0d ;  /* 0xc0cafb0d1d007836 */ /* 0x000fe20000000000 */
[C---:B------:R-:W-:Y:S01]  /*3710*/  FSETP.GT.AND P6, PT, |R152|.reuse, 8.50705917302346158658e+37, PT ;  /* 0x7e8000009800780b */ /* 0x040fe20003fc4200 */
[----:B------:R-:W0:Y:S01]  /*3720*/  LDC R38, c[0x0][0x278] ;  /* 0x00009e00ff267b82 */ /* 0x000e220000000800 */
[----:B------:R-:W-:Y:S01]  /*3730*/  FSETP.GEU.AND P4, PT, |R152|, 1.175494350822287508e-38, PT ;  /* 0x008000009800780b */ /* 0x000fe20003f8e200 */
[----:B------:R-:W-:Y:S01]  /*3740*/  ULDC.64 UR4, c[0x0][0x270] ;  /* 0x00009c0000047ab9 */ /* 0x000fe20000000a00 */
[----:B------:R-:W-:Y:S01]  /*3750*/  LOP3.LUT R2, R0, 0xff800000, RZ, 0xc0, !PT ;  /* 0xff80000000027812 */ /* 0x000fe200078ec0ff */
[----:B------:R-:W-:Y:S01]  /*3760*/  UIMAD UR4, UR9, UR4, URZ ;  /* 0x00000004090472a4 */ /* 0x000fe2000f8e023f */
[----:B------:R-:W-:-:S02]  /*3770*/  FSEL R0, RZ, -23, P0 ;  /* 0xc1b80000ff007808 */ /* 0x000fc40000000000 */
[----:B------:R-:W-:Y:S01]  /*3780*/  I2FP.F32.S32 R3, R2 ;  /* 0x0000000200037245 */ /* 0x000fe20000201400 */
[----:B------:R-:W-:Y:S01]  /*3790*/  IMAD.IADD R2, R29, 0x1, -R2 ;  /* 0x000000011d027824 */ /* 0x000fe200078e0a02 */
[----:B------:R-:W-:Y:S02]  /*37a0*/  FSEL R28, R4, R153, !P2 ;  /* 0x00000099041c7208 */ /* 0x000fe40005000000 */
[----:B------:R-:W-:Y:S01]  /*37b0*/  LEA.HI R118, R118, R5, RZ, 0x1f ;  /* 0x0000000576767211 */ /* 0x000fe200078ff8ff */
[----:B------:R-:W-:Y:S01]  /*37c0*/  FFMA.FTZ R0, R3, 1.1920928955078125e-07, R0 ;  /* 0x3400000003007823 */ /* 0x000fe20000010000 */
[----:B------:R-:W-:Y:S01]  /*37d0*/  FMUL R3, R154, 8388608 ;  /* 0x4b0000009a037820 */ /* 0x000fe20000400000 */
[C---:B------:R-:W-:Y:S01]  /*37e0*/  FMUL R5, R152.reuse, 8388608 ;  /* 0x4b00000098057820 */ /* 0x040fe20000400000 */
[----:B------:R-:W-:Y:S01]  /*37f0*/  FSETP.GEU.AND P3, PT, R152, 1.175494350822287508e-38, PT ;  /* 0x008000009800780b */ /* 0x000fe20003f6e000 */
[----:B------:R-:W-:Y:S02]  /*3800*/  VIADD R6, R28, 0xc0cafb0d ;  /* 0xc0cafb0d1c067836 */ /* 0x000fe40000000000 */
[----:B------:R-:W-:Y:S01]  /*3810*/  @P6 FMUL R75, R75, 0.25 ;  /* 0x3e8000004b4b6820 */ /* 0x000fe20000400000 */
[----:B------:R-:W-:Y:S01]  /*3820*/  FSEL R33, R3, R154, !P1 ;  /* 0x0000009a03217208 */ /* 0x000fe20004800000 */
[----:B------:R-:W-:Y:S01]  /*3830*/  @P6 FMUL R74, R74, 0.25 ;  /* 0x3e8000004a4a6820 */ /* 0x000fe20000400000 */
[----:B------:R-:W-:Y:S01]  /*3840*/  FSEL R43, R5, R152, !P3 ;  /* 0x00000098052b7208 */ /* 0x000fe20005800000 */
[----:B------:R-:W-:Y:S01]  /*3850*/  @P6 FMUL R152, R152, 0.25 ;  /* 0x3e80000098986820 */ /* 0x000fe20000400000 */
[----:B------:R-:W-:Y:S01]  /*3860*/  LOP3.LUT R7, R6, 0xff800000, RZ, 0xc0, !PT ;  /* 0xff80000006077812 */ /* 0x000fe200078ec0ff */
[----:B------:R-:W-:Y:S01]  /*3870*/  VIADD R4, R33, 0xc0cafb0d ;  /* 0xc0cafb0d21047836 */ /* 0x000fe20000000000 */
[----:B------:R-:W-:Y:S01]  /*3880*/  FSEL R3, RZ, -23, P1 ;  /* 0xc1b80000ff037808 */ /* 0x000fe20000800000 */
[----:B------:R-:W-:Y:S01]  /*3890*/  @P6 FMUL R79, R79, 0.25 ;  /* 0x3e8000004f4f6820 */ /* 0x000fe20000400000 */
[----:B------:R-:W-:Y:S01]  /*38a0*/  @P6 FMUL R78, R78, 0.25 ;  /* 0x3e8000004e4e6820 */ /* 0x000fe20000400000 */
[----:B------:R-:W-:Y:S01]  /*38b0*/  FSETP.GT.AND P0, PT, |R154|, 8.50705917302346158658e+37, PT ;  /* 0x7e8000009a00780b */ /* 0x000fe20003f04200 */
[----:B------:R-:W-:Y:S01]  /*38c0*/  @!P4 FMUL R152, R152, 16777216 ;  /* 0x4b8000009898c820 */ /* 0x000fe20000400000 */
[----:B------:R-:W-:Y:S01]  /*38d0*/  LOP3.LUT R4, R4, 0xff800000, RZ, 0xc0, !PT ;  /* 0xff80000004047812 */ /* 0x000fe200078ec0ff */
[----:B------:R-:W-:Y:S01]  /*38e0*/  @!P4 FMUL R75, R75, 16777216 ;  /* 0x4b8000004b4bc820 */ /* 0x000fe20000400000 */
[----:B------:R-:W-:Y:S01]  /*38f0*/  FSETP.GT.AND P6, PT, |R155|, 8.50705917302346158658e+37, PT ;  /* 0x7e8000009b00780b */ /* 0x000fe20003fc4200 */
[----:B------:R-:W-:Y:S01]  /*3900*/  @!P4 FMUL R74, R74, 16777216 ;  /* 0x4b8000004a4ac820 */ /* 0x000fe20000400000 */
[----:B------:R-:W-:Y:S01]  /*3910*/  I2FP.F32.S32 R6, R4 ;  /* 0x0000000400067245 */ /* 0x000fe20000201400 */
[----:B------:R-:W-:Y:S01]  /*3920*/  @!P4 FMUL R79, R79, 16777216 ;  /* 0x4b8000004f4fc820 */ /* 0x000fe20000400000 */
[----:B------:R-:W-:Y:S01]  /*3930*/  FSETP.GT.AND P1, PT, |R153|, 8.50705917302346158658e+37, PT ;  /* 0x7e8000009900780b */ /* 0x000fe20003f24200 */
[----:B------:R-:W-:Y:S01]  /*3940*/  @!P4 FMUL R78, R78, 16777216 ;  /* 0x4b8000004e4ec820 */ /* 0x000fe20000400000 */
[----:B------:R-:W-:Y:S01]  /*3950*/  FSEL R5, RZ, -23, P2 ;  /* 0xc1b80000ff057808 */ /* 0x000fe20001000000 */
[----:B------:R-:W-:Y:S01]  /*3960*/  FFMA.FTZ R6, R6, 1.1920928955078125e-07, R3 ;  /* 0x3400000006067823 */ /* 0x000fe20000010003 */
[----:B------:R-:W-:Y:S01]  /*3970*/  FSEL R9, RZ, -23, P3 ;  /* 0xc1b80000ff097808 */ /* 0x000fe20001800000 */
[----:B------:R-:W1:Y:S01]  /*3980*/  MUFU.RCP R3, R152 ;  /* 0x0000009800037308 */ /* 0x000e620000001000 */
[C---:B------:R-:W-:Y:S01]  /*3990*/  FSETP.GEU.AND P3, PT, |R154|.reuse, 1.175494350822287508e-38, PT ;  /* 0x008000009a00780b */ /* 0x040fe20003f6e200 */
[----:B------:R-:W-:Y:S01]  /*39a0*/  VIADD R8, R43, 0xc0cafb0d ;  /* 0xc0cafb0d2b087836 */ /* 0x000fe20000000000 */
[----:B------:R-:W-:Y:S01]  /*39b0*/  FSETP.GEU.AND P2, PT, |R155|, 1.175494350822287508e-38, PT ;  /* 0x008000009b00780b */ /* 0x000fe20003f4e200 */
[----:B------:R-:W-:Y:S01]  /*39c0*/  @P0 FMUL R154, R154, 0.25 ;  /* 0x3e8000009a9a0820 */ /* 0x000fe20000400000 */
[----:B------:R-:W-:Y:S01]  /*39d0*/  FSETP.GEU.AND P4, PT, |R153|, 1.175494350822287508e-38, PT ;  /* 0x008000009900780b */ /* 0x000fe20003f8e200 */
[----:B------:R-:W-:Y:S01]  /*39e0*/  @P6 FMUL R155, R155, 0.25 ;  /* 0x3e8000009b9b6820 */ /* 0x000fe20000400000 */
[----:B------:R-:W-:Y:S01]  /*39f0*/  LOP3.LUT R10, R8, 0xff800000, RZ, 0xc0, !PT ;  /* 0xff800000080a7812 */ /* 0x000fe200078ec0ff */
[----:B------:R-:W-:Y:S01]  /*3a00*/  @P1 FMUL R153, R153, 0.25 ;  /* 0x3e80000099991820 */ /* 0x000fe20000400000 */
[----:B------:R-:W-:Y:S01]  /*3a10*/  I2FP.F32.S32 R8, R7 ;  /* 0x0000000700087245 */ /* 0x000fe20000201400 */
[----:B------:R-:W-:Y:S01]  /*3a20*/  @P0 FMUL R83, R83, 0.25 ;  /* 0x3e80000053530820 */ /* 0x000fe20000400000 */
[----:B------:R-:W-:Y:S01]  /*3a30*/  I2FP.F32.S32 R12, R10 ;  /* 0x0000000a000c7245 */ /* 0x000fe20000201400 */
[----:B------:R-:W-:Y:S01]  /*3a40*/  @P0 FMUL R82, R82, 0.25 ;  /* 0x3e80000052520820 */ /* 0x000fe20000400000 */
[----:B------:R-:W-:Y:S01]  /*3a50*/  @P0 FMUL R87, R87, 0.25 ;  /* 0x3e80000057570820 */ /* 0x000fe20000400000 */
[----:B------:R-:W-:Y:S01]  /*3a60*/  @!P3 FMUL R154, R154, 16777216 ;  /* 0x4b8000009a9ab820 */ /* 0x000fe20000400000 */
[----:B------:R-:W-:Y:S01]  /*3a70*/  FFMA.FTZ R8, R8, 1.1920928955078125e-07, R5 ;  /* 0x3400000008087823 */ /* 0x000fe20000010005 */
[----:B------:R-:W-:Y:S01]  /*3a80*/  @!P2 FMUL R155, R155, 16777216 ;  /* 0x4b8000009b9ba820 */ /* 0x000fe20000400000 */
[----:B------:R-:W-:Y:S01]  /*3a90*/  FFMA.FTZ R9, R12, 1.1920928955078125e-07, R9 ;  /* 0x340000000c097823 */ /* 0x000fe20000010009 */
[----:B------:R-:W-:Y:S01]  /*3aa0*/  @!P4 FMUL R153, R153, 16777216 ;  /* 0x4b8000009999c820 */ /* 0x000fe20000400000 */
[----:B------:R-:W2:Y:S01]  /*3ab0*/  MUFU.RCP R11, R154 ;  /* 0x0000009a000b7308 */ /* 0x000ea20000001000 */
[C---:B-1----:R-:W-:Y:S01]  /*3ac0*/  FMUL R5, R3.reuse, R75 ;  /* 0x0000004b03057220 */ /* 0x042fe20000400000 */
[C---:B------:R-:W-:Y:S01]  /*3ad0*/  FMUL R12, R3.reuse, R74 ;  /* 0x0000004a030c7220 */ /* 0x040fe20000400000 */
[C---:B------:R-:W-:Y:S01]  /*3ae0*/  FMUL R13, R3.reuse, R79 ;  /* 0x0000004f030d7220 */ /* 0x040fe20000400000 */
[----:B------:R-:W-:Y:S01]  /*3af0*/  FMUL R16, R3, R78 ;  /* 0x0000004e03107220 */ /* 0x000fe20000400000 */
[----:B------:R-:W-:Y:S01]  /*3b00*/  @P0 FMUL R86, R86, 0.25 ;  /* 0x3e80000056560820 */ /* 0x000fe20000400000 */
[----:B------:R-:W-:Y:S01]  /*3b10*/  @P6 FMUL R81, R81, 0.25 ;  /* 0x3e80000051516820 */ /* 0x000fe20000400000 */
[----:B------:R-:W-:Y:S01]  /*3b20*/  @P6 FMUL R80, R80, 0.25 ;  /* 0x3e80000050506820 */ /* 0x000fe20000400000 */
[----:B------:R-:W1:Y:S01]  /*3b30*/  MUFU.RCP R14, R155 ;  /* 0x0000009b000e7308 */ /* 0x000e620000001000 */
[----:B------:R-:W-:Y:S01]  /*3b40*/  @P6 FMUL R85, R85, 0.25 ;  /* 0x3e80000055556820 */ /* 0x000fe20000400000 */
[----:B------:R-:W-:Y:S01]  /*3b50*/  @P6 FMUL R84, R84, 0.25 ;  /* 0x3e80000054546820 */ /* 0x000fe20000400000 */
[----:B------:R-:W-:Y:S01]  /*3b60*/  @P1 FMUL R77, R77, 0.25 ;  /* 0x3e8000004d4d1820 */ /* 0x000fe20000400000 */
[----:B------:R-:W-:Y:S01]  /*3b70*/  @P1 FMUL R76, R76, 0.25 ;  /* 0x3e8000004c4c1820 */ /* 0x000fe20000400000 */
[----:B------:R-:W-:Y:S01]  /*3b80*/  @P1 FMUL R73, R73, 0.25 ;  /* 0x3e80000049491820 */ /* 0x000fe20000400000 */
[----:B------:R-:W-:Y:S01]  /*3b90*/  @P1 FMUL R72, R72, 0.25 ;  /* 0x3e80000048481820 */ /* 0x000fe20000400000 */
[----:B------:R-:W-:Y:S01]  /*3ba0*/  @!P3 FMUL R83, R83, 16777216 ;  /* 0x4b8000005353b820 */ /* 0x000fe20000400000 */
[----:B------:R-:W3:Y:S01]  /*3bb0*/  MUFU.RCP R3, R153 ;  /* 0x0000009900037308 */ /* 0x000ee20000001000 */
[----:B------:R-:W-:Y:S01]  /*3bc0*/  @!P3 FMUL R82, R82, 16777216 ;  /* 0x4b8000005252b820 */ /* 0x000fe20000400000 */
        /* <DEDUP_REMOVED lines=10> */
[C---:B--2---:R-:W-:Y:S01]  /*3c70*/  FMUL R17, R11.reuse, R83 ;  /* 0x000000530b117220 */ /* 0x044fe20000400000 */
[C---:B------:R-:W-:Y:S01]  /*3c80*/  FMUL R20, R11.reuse, R82 ;  /* 0x000000520b147220 */ /* 0x040fe20000400000 */
[C---:B------:R-:W-:Y:S01]  /*3c90*/  FMUL R21, R11.reuse, R87 ;  /* 0x000000570b157220 */ /* 0x040fe20000400000 */
[----:B------:R-:W-:Y:S01]  /*3ca0*/  FMUL R24, R11, R86 ;  /* 0x000000560b187220 */ /* 0x000fe20000400000 */
[C---:B-1----:R-:W-:Y:S01]  /*3cb0*/  FMUL R19, R14.reuse, R81 ;  /* 0x000000510e137220 */ /* 0x042fe20000400000 */
[C---:B------:R-:W-:Y:S01]  /*3cc0*/  FMUL R22, R14.reuse, R80 ;  /* 0x000000500e167220 */ /* 0x040fe20000400000 */
[C---:B------:R-:W-:Y:S01]  /*3cd0*/  FMUL R23, R14.reuse, R85 ;  /* 0x000000550e177220 */ /* 0x040fe20000400000 */
[----:B------:R-:W-:Y:S01]  /*3ce0*/  FMUL R26, R14, R84 ;  /* 0x000000540e1a7220 */ /* 0x000fe20000400000 */
[C---:B---3--:R-:W-:Y:S01]  /*3cf0*/  FMUL R15, R3.reuse, R77 ;  /* 0x0000004d030f7220 */ /* 0x048fe20000400000 */
[C---:B------:R-:W-:Y:S01]  /*3d00*/  FMUL R18, R3.reuse, R76 ;  /* 0x0000004c03127220 */ /* 0x040fe20000400000 */
[C---:B------:R-:W-:Y:S01]  /*3d10*/  FMUL R11, R3.reuse, R73 ;  /* 0x00000049030b7220 */ /* 0x040fe20000400000 */
[----:B------:R-:W-:Y:S01]  /*3d20*/  FMUL R14, R3, R72 ;  /* 0x00000048030e7220 */ /* 0x000fe20000400000 */
[----:B------:R-:W-:Y:S01]  /*3d30*/  F2FP.SATFINITE.E4M3.F32.PACK_AB_MERGE_C R23, R23, R26, RZ ;  /* 0x0000001a1717723e */ /* 0x000fe200048070ff */
[----:B------:R-:W-:Y:S01]  /*3d40*/  IMAD.IADD R7, R28, 0x1, -R7 ;  /* 0x000000011c077824 */ /* 0x000fe200078e0a07 */
[----:B------:R-:W-:Y:S01]  /*3d50*/  F2FP.SATFINITE.E4M3.F32.PACK_AB_MERGE_C R21, R21, R24, RZ ;  /* 0x000000181515723e */ /* 0x000fe200048070ff */
[----:B------:R-:W-:Y:S01]  /*3d60*/  IMAD.IADD R10, R43, 0x1, -R10 ;  /* 0x000000012b0a7824 */ /* 0x000fe200078e0a0a */
[----:B------:R-:W-:Y:S01]  /*3d70*/  F2FP.SATFINITE.E4M3.F32.PACK_AB_MERGE_C R22, R19, R22, RZ ;  /* 0x000000161316723e */ /* 0x000fe200048070ff */
[----:B------:R-:W-:Y:S01]  /*3d80*/  FADD R7, R7, -1 ;  /* 0xbf80000007077421 */ /* 0x000fe20000000000 */
[----:B------:R-:W-:Y:S01]  /*3d90*/  F2FP.SATFINITE.E4M3.F32.PACK_AB_MERGE_C R20, R17, R20, RZ ;  /* 0x000000141114723e */ /* 0x000fe200048070ff */
[----:B------:R-:W-:Y:S01]  /*3da0*/  IMAD.MOV.U32 R17, RZ, RZ, 0x3dc6b27f ;  /* 0x3dc6b27fff117424 */ /* 0x000fe200078e00ff */
[----:B------:R-:W-:Y:S01]  /*3db0*/  F2FP.SATFINITE.E4M3.F32.PACK_AB_MERGE_C R15, R15, R18, RZ ;  /* 0x000000120f0f723e */ /* 0x000fe200048070ff */
[----:B------:R-:W-:Y:S01]  /*3dc0*/  IMAD.IADD R4, R33, 0x1, -R4 ;  /* 0x0000000121047824 */ /* 0x000fe200078e0a04 */
[----:B------:R-:W-:Y:S01]  /*3dd0*/  F2FP.SATFINITE.E4M3.F32.PACK_AB_MERGE_C R13, R13, R16, RZ ;  /* 0x000000100d0d723e */ /* 0x000fe200048070ff */
[----:B------:R-:W-:Y:S01]  /*3de0*/  FADD R2, R2, -1 ;  /* 0xbf80000002027421 */ /* 0x000fe20000000000 */
[----:B------:R-:W-:Y:S01]  /*3df0*/  F2FP.SATFINITE.E4M3.F32.PACK_AB_MERGE_C R16, R11, R14, RZ ;  /* 0x0000000e0b10723e */ /* 0x000fe200048070ff */
[----:B------:R-:W-:Y:S01]  /*3e00*/  FADD R4, R4, -1 ;  /* 0xbf80000004047421 */ /* 0x000fe20000000000 */
[----:B------:R-:W-:Y:S01]  /*3e10*/  F2FP.SATFINITE.E4M3.F32.PACK_AB_MERGE_C R18, R5, R12, RZ ;  /* 0x0000000c0512723e */ /* 0x000fe200048070ff */
[----:B0-----:R-:W-:Y:S01]  /*3e20*/  IMAD R158, R158, R38, RZ ;  /* 0x000000269e9e7224 */ /* 0x001fe200078e02ff */
[----:B------:R-:W-:-:S02]  /*3e30*/  LOP3.LUT R3, R23, 0xffff, RZ, 0xc0, !PT ;  /* 0x0000ffff17037812 */ /* 0x000fc400078ec0ff */
[----:B------:R-:W-:Y:S02]  /*3e40*/  LOP3.LUT R12, R22, 0xffff, RZ, 0xc0, !PT ;  /* 0x0000ffff160c7812 */ /* 0x000fe400078ec0ff */
[----:B------:R-:W-:Y:S02]  /*3e50*/  LOP3.LUT R5, R21, 0xffff, RZ, 0xc0, !PT ;  /* 0x0000ffff15057812 */ /* 0x000fe400078ec0ff */
[----:B------:R-:W-:Y:S02]  /*3e60*/  LOP3.LUT R14, R20, 0xffff, RZ, 0xc0, !PT ;  /* 0x0000ffff140e7812 */ /* 0x000fe400078ec0ff */
[----:B------:R-:W-:Y:S02]  /*3e70*/  PRMT R24, R22, 0x7604, R23 ;  /* 0x0000760416187816 */ /* 0x000fe40000000017 */
[----:B------:R-:W-:Y:S02]  /*3e80*/  SHF.R.U32.HI R3, RZ, 0x8, R3 ;  /* 0x00000008ff037819 */ /* 0x000fe40000011603 */
[----:B------:R-:W-:Y:S01]  /*3e90*/  SHF.R.U32.HI R12, RZ, 0x8, R12 ;  /* 0x00000008ff0c7819 */ /* 0x000fe2000001160c */
[----:B------:R0:W-:Y:S01]  /*3ea0*/  STS.U16 [R119+UR8], R24 ;  /* 0x0000001877007988 */ /* 0x0001e20008000408 */
[----:B------:R-:W-:-:S02]  /*3eb0*/  SHF.R.U32.HI R5, RZ, 0x8, R5 ;  /* 0x00000008ff057819 */ /* 0x000fc40000011605 */
[----:B------:R-:W-:Y:S02]  /*3ec0*/  SHF.R.U32.HI R14, RZ, 0x8, R14 ;  /* 0x00000008ff0e7819 */ /* 0x000fe4000001160e */
[----:B------:R-:W-:Y:S02]  /*3ed0*/  PRMT R22, R20, 0x7604, R21 ;  /* 0x0000760414167816 */ /* 0x000fe40000000015 */
[----:B------:R-:W-:Y:S01]  /*3ee0*/  PRMT R20, R12, 0x7604, R3 ;  /* 0x000076040c147816 */ /* 0x000fe20000000003 */
[----:B------:R-:W-:Y:S01]  /*3ef0*/  FFMA.FTZ R3, R2, R17, -0.16845393180847167969 ;  /* 0xbe2c7f3002037423 */ /* 0x000fe20000010011 */
[----:B------:R-:W-:Y:S02]  /*3f00*/  LOP3.LUT R12, R16, 0xffff, RZ, 0xc0, !PT ;  /* 0x0000ffff100c7812 */ /* 0x000fe400078ec0ff */
[----:B0-----:R-:W-:Y:S01]  /*3f10*/  PRMT R24, R14, 0x7604, R5 ;  /* 0x000076040e187816 */ /* 0x001fe20000000005 */
[----:B------:R-:W-:Y:S01]  /*3f20*/  STS.U16 [R119+UR8+0x80], R20 ;  /* 0x0000801477007988 */ /* 0x000fe20008000408 */
[----:B------:R-:W-:Y:S01]  /*3f30*/  LOP3.LUT R5, R15, 0xffff, RZ, 0xc0, !PT ;  /* 0x0000ffff0f057812 */ /* 0x000fe200078ec0ff */
[----:B------:R-:W-:Y:S01]  /*3f40*/  FFMA.FTZ R3, R2, R3, 0.1716887056827545166 ;  /* 0x3e2fcf2a02037423 */ /* 0x000fe20000010003 */
[----:B------:R-:W-:-:S02]  /*3f50*/  LOP3.LUT R11, R13, 0xffff, RZ, 0xc0, !PT ;  /* 0x0000ffff0d0b7812 */ /* 0x000fc400078ec0ff */
[----:B------:R-:W-:Y:S01]  /*3f60*/  LOP3.LUT R14, R18, 0xffff, RZ, 0xc0, !PT ;  /* 0x0000ffff120e7812 */ /* 0x000fe200078ec0ff */
[C---:B------:R-:W-:Y:S01]  /*3f70*/  FFMA.FTZ R3, R2.reuse, R3, -0.17900948226451873779 ;  /* 0xbe374e4302037423 */ /* 0x040fe20000010003 */
[----:B------:R-:W-:Y:S02]  /*3f80*/  SHF.R.U32.HI R5, RZ, 0x8, R5 ;  /* 0x00000008ff057819 */ /* 0x000fe40000011605 */
[----:B------:R-:W-:Y:S01]  /*3f90*/  SHF.R.U32.HI R12, RZ, 0x8, R12 ;  /* 0x00000008ff0c7819 */ /* 0x000fe2000001160c */
[C---:B------:R-:W-:Y:S01]  /*3fa0*/  FFMA.FTZ R3, R2.reuse, R3, 0.20512372255325317383 ;  /* 0x3e520bf402037423 */ /* 0x040fe20000010003 */
[----:B------:R-:W-:Y:S02]  /*3fb0*/  SHF.R.U32.HI R11, RZ, 0x8, R11 ;  /* 0x00000008ff0b7819 */ /* 0x000fe4000001160b */
[----:B------:R-:W-:Y:S01]  /*3fc0*/  SHF.R.U32.HI R14, RZ, 0x8, R14 ;  /* 0x00000008ff0e7819 */ /* 0x000fe2000001160e */
[----:B------:R-:W-:Y:S01]  /*3fd0*/  FFMA.FTZ R3, R2, R3, -0.24046532809734344482 ;  /* 0xbe763c8b02037423 */ /* 0x000fe20000010003 */
[----:B------:R-:W-:-:S02]  /*3fe0*/  PRMT R26, R16, 0x7604, R15 ;  /* 0x00007604101a7816 */ /* 0x000fc4000000000f */
[----:B------:R-:W-:Y:S01]  /*3ff0*/  PRMT R16, R12, 0x7604, R5 ;  /* 0x000076040c107816 */ /* 0x000fe20000000005 */
[----:B------:R-:W-:Y:S01]  /*4000*/  FFMA.FTZ R3, R2, R3, 0.28857114911079406738 ;  /* 0x3e93bf9902037423 */ /* 0x000fe20000010003 */
[C---:B------:R-:W-:Y:S02]  /*4010*/  LOP3.LUT R5, R119.reuse, 0x20, RZ, 0x3c, !PT ;  /* 0x0000002077057812 */ /* 0x040fe400078e3cff */
[----:B------:R-:W-:Y:S01]  /*4020*/  PRMT R15, R14, 0x7604, R11 ;  /* 0x000076040e0f7816 */ /* 0x000fe2000000000b */
[----:B------:R-:W-:Y:S01]  /*4030*/  FFMA.FTZ R3, R2, R3, -0.36067417263984680176 ;  /* 0xbeb8aa4902037423 */ /* 0x000fe20000010003 */
[C---:B------:R-:W-:Y:S01]  /*4040*/  LOP3.LUT R11, R119.reuse, 0x40, RZ, 0x3c, !PT ;  /* 0x00000040770b7812 */ /* 0x040fe200078e3cff */
[----:B------:R-:W-:Y:S01]  /*4050*/  STS.U16 [R5+UR8+0x400], R22 ;  /* 0x0004001605007988 */ /* 0x000fe20008000408 */
[----:B------:R-:W-:Y:S01]  /*4060*/  PRMT R13, R18, 0x7604, R13 ;  /* 0x00007604120d7816 */ /* 0x000fe2000000000d */
[C---:B------:R-:W-:Y:S01]  /*4070*/  FFMA.FTZ R3, R2.reuse, R3, 0.48089820146560668945 ;  /* 0x3ef6384a02037423 */ /* 0x040fe20000010003 */
[----:B------:R-:W-:Y:S01]  /*4080*/  LOP3.LUT R12, R119, 0x60, RZ, 0x3c, !PT ;  /* 0x00000060770c7812 */ /* 0x000fe200078e3cff */
[----:B------:R0:W-:Y:S01]  /*4090*/  STS.U16 [R5+UR8+0x480], R24 ;  /* 0x0004801805007988 */ /* 0x0001e20008000408 */
[----:B------:R-:W-:Y:S01]  /*40a0*/  ISETP.GE.U32.AND P0, PT, R29, 0x7f800000, PT ;  /* 0x7f8000001d00780c */ /* 0x000fe20003f06070 */
[----:B------:R-:W-:Y:S01]  /*40b0*/  FFMA.FTZ R3, R2, R3, -0.72134751081466674805 ;  /* 0xbf38aa3b02037423 */ /* 0x000fe20000010003 */
[----:B------:R-:W-:Y:S01]  /*40c0*/  ISETP.GE.U32.AND P4, PT, R33, 0x7f800000, PT ;  /* 0x7f8000002100780c */ /* 0x000fe20003f86070 */
[----:B------:R-:W-:Y:S01]  /*40d0*/  STS.U16 [R11+UR8+0x800], R26 ;  /* 0x0008001a0b007988 */ /* 0x000fe20008000408 */
[----:B------:R-:W-:Y:S01]  /*40e0*/  ISETP.GE.U32.AND P6, PT, R28, 0x7f800000, PT ;  /* 0x7f8000001c00780c */ /* 0x000fe20003fc6070 */
[----:B------:R-:W-:Y:S01]  /*40f0*/  FMUL R3, R2, R3 ;  /* 0x0000000302037220 */ /* 0x000fe20000400000 */
[----:B------:R-:W-:Y:S01]  /*4100*/  ISETP.GE.U32.AND P3, PT, R43, 0x7f800000, PT ;  /* 0x7f8000002b00780c */ /* 0x000fe20003f66070 */
[----:B------:R1:W-:Y:S01]  /*4110*/  STS.U16 [R11+UR8+0x880], R16 ;  /* 0x000880100b007988 */ /* 0x0003e20008000408 */
[----:B------:R-:W-:Y:S01]  /*4120*/  FSETP.NEU.AND P2, PT, R29, RZ, PT ;  /* 0x000000ff1d00720b */ /* 0x000fe20003f4d000 */
[----:B0-----:R-:W-:Y:S01]  /*4130*/  FFMA.FTZ R5, R4, R17, -0.16845393180847167969 ;  /* 0xbe2c7f3004057423 */ /* 0x001fe20000010011 */
[----:B------:R-:W-:Y:S01]  /*4140*/  FMUL R3, R2, R3 ;  /* 0x0000000302037220 */ /* 0x000fe20000400000 */
[----:B------:R0:W-:Y:S01]  /*4150*/  STS.U16 [R12+UR8+0xc00], R13 ;  /* 0x000c000d0c007988 */ /* 0x0001e20008000408 */
[----:B------:R-:W-:Y:S01]  /*4160*/  FSETP.NEU.AND P1, PT, R33, RZ, PT ;  /* 0x000000ff2100720b */ /* 0x000fe20003f2d000 */
[----:B------:R-:W-:Y:S01]  /*4170*/  FFMA.FTZ R5, R4, R5, 0.1716887056827545166 ;  /* 0x3e2fcf2a04057423 */ /* 0x000fe20000010005 */
[----:B------:R-:W-:Y:S01]  /*4180*/  FFMA.FTZ R3, R2, 1.4426950216293334961, R3 ;  /* 0x3fb8aa3b02037823 */ /* 0x000fe20000010003 */
[----:B------:R2:W-:Y:S01]  /*4190*/  STS.U16 [R12+UR8+0xc80], R15 ;  /* 0x000c800f0c007988 */ /* 0x0005e20008000408 */
[----:B------:R-:W-:-:S02]  /*41a0*/  @P0 IMAD.MOV.U32 R2, RZ, RZ, 0x7f800000 ;  /* 0x7f800000ff020424 */ /* 0x000fc400078e00ff */
[----:B-1----:R-:W-:Y:S01]  /*41b0*/  FADD R11, R10, -1 ;  /* 0xbf8000000a0b7421 */ /* 0x002fe20000000000 */
[C---:B------:R-:W-:Y:S01]  /*41c0*/  FFMA.FTZ R10, R7.reuse, R17, -0.16845393180847167969 ;  /* 0xbe2c7f30070a7423 */ /* 0x040fe20000010011 */
[----:B------:R-:W-:Y:S01]  /*41d0*/  FFMA.FTZ R5, R4, R5, -0.17900948226451873779 ;  /* 0xbe374e4304057423 */ /* 0x000fe20000010005 */
[----:B------:R-:W-:Y:S01]  /*41e0*/  BAR.SYNC.DEFER_BLOCKING 0x0 ;  /* 0x0000000000007b1d */ /* 0x000fe20000010000 */
[----:B0-----:R-:W-:Y:S02]  /*41f0*/  IMAD R13, R38, 0x8, R158 ;  /* 0x00000008260d7824 */ /* 0x001fe400078e029e */
[----:B------:R-:W-:Y:S01]  /*4200*/  FFMA.FTZ R10, R7, R10, 0.1716887056827545166 ;  /* 0x3e2fcf2a070a7423 */ /* 0x000fe2000001000a */
[----:B------:R-:W-:Y:S01]  /*4210*/  FFMA.FTZ R5, R4, R5, 0.20512372255325317383 ;  /* 0x3e520bf404057423 */ /* 0x000fe20000010005 */
[----:B------:R-:W-:Y:S01]  /*4220*/  FADD R0, R0, R3 ;  /* 0x0000000300007221 */ /* 0x000fe20000000000 */
[----:B--2---:R-:W-:Y:S01]  /*4230*/  FFMA.FTZ R12, R11, R17, -0.16845393180847167969 ;  /* 0xbe2c7f300b0c7423 */ /* 0x004fe20000010011 */
[----:B------:R-:W-:Y:S01]  /*4240*/  FFMA.FTZ R10, R7, R10, -0.17900948226451873779 ;  /* 0xbe374e43070a7423 */ /* 0x000fe2000001000a */
[----:B------:R-:W-:Y:S01]  /*4250*/  FFMA.FTZ R5, R4, R5, -0.24046532809734344482 ;  /* 0xbe763c8b04057423 */ /* 0x000fe20000010005 */
[----:B------:R-:W-:-:S02]  /*4260*/  IMAD R14, R38, 0x8, R13 ;  /* 0x00000008260e7824 */ /* 0x000fc400078e020d */
[----:B------:R-:W-:Y:S01]  /*4270*/  FFMA.FTZ R12, R11, R12, 0.1716887056827545166 ;  /* 0x3e2fcf2a0b0c7423 */ /* 0x000fe2000001000c */
[----:B------:R-:W-:Y:S01]  /*4280*/  FFMA.FTZ R10, R7, R10, 0.20512372255325317383 ;  /* 0x3e520bf4070a7423 */ /* 0x000fe2000001000a */
[----:B------:R-:W-:Y:S01]  /*4290*/  FFMA.FTZ R5, R4, R5, 0.28857114911079406738 ;  /* 0x3e93bf9904057423 */ /* 0x000fe20000010005 */
[----:B------:R-:W-:Y:S02]  /*42a0*/  IMAD R15, R38, 0x8, R14 ;  /* 0x00000008260f7824 */ /* 0x000fe400078e020e */
[----:B------:R-:W-:Y:S01]  /*42b0*/  FFMA.FTZ R12, R11, R12, -0.17900948226451873779 ;  /* 0xbe374e430b0c7423 */ /* 0x000fe2000001000c */
[----:B------:R-:W-:Y:S01]  /*42c0*/  FFMA.FTZ R10, R7, R10, -0.24046532809734344482 ;  /* 0xbe763c8b070a7423 */ /* 0x000fe2000001000a */
[----:B------:R-:W-:Y:S01]  /*42d0*/  FFMA.FTZ R5, R4, R5, -0.36067417263984680176 ;  /* 0xbeb8aa4904057423 */ /* 0x000fe20000010005 */
[----:B------:R-:W-:Y:S02]  /*42e0*/  IMAD R16, R38, 0x8, R15 ;  /* 0x0000000826107824 */ /* 0x000fe400078e020f */
[----:B------:R-:W-:Y:S01]  /*42f0*/  FFMA.FTZ R12, R11, R12, 0.20512372255325317383 ;  /* 0x3e520bf40b0c7423 */ /* 0x000fe2000001000c */
[----:B------:R-:W-:Y:S01]  /*4300*/  FFMA.FTZ R10, R7, R10, 0.28857114911079406738 ;  /* 0x3e93bf99070a7423 */ /* 0x000fe2000001000a */
[----:B------:R-:W-:Y:S01]  /*4310*/  FFMA.FTZ R5, R4, R5, 0.48089820146560668945 ;  /* 0x3ef6384a04057423 */ /* 0x000fe20000010005 */
[----:B------:R-:W-:-:S02]  /*4320*/  IMAD R17, R38, 0x8, R16 ;  /* 0x0000000826117824 */ /* 0x000fc400078e0210 */
[----:B------:R-:W-:Y:S01]  /*4330*/  FFMA.FTZ R12, R11, R12, -0.24046532809734344482 ;  /* 0xbe763c8b0b0c7423 */ /* 0x000fe2000001000c */
[----:B------:R-:W-:Y:S01]  /*4340*/  FFMA.FTZ R10, R7, R10, -0.36067417263984680176 ;  /* 0xbeb8aa49070a7423 */ /* 0x000fe2000001000a */
[----:B------:R-:W-:Y:S01]  /*4350*/  FFMA.FTZ R5, R4, R5, -0.72134751081466674805 ;  /* 0xbf38aa3b04057423 */ /* 0x000fe20000010005 */
[----:B------:R-:W-:Y:S02]  /*4360*/  IMAD R19, R38, 0x8, R17 ;  /* 0x0000000826137824 */ /* 0x000fe400078e0211 */
[----:B------:R-:W-:Y:S01]  /*4370*/  FFMA.FTZ R12, R11, R12, 0.28857114911079406738 ;  /* 0x3e93bf990b0c7423 */ /* 0x000fe2000001000c */
[----:B------:R-:W-:Y:S01]  /*4380*/  FFMA.FTZ R10, R7, R10, 0.48089820146560668945 ;  /* 0x3ef6384a070a7423 */ /* 0x000fe2000001000a */
[C---:B------:R-:W-:Y:S01]  /*4390*/  FMUL R5, R4.reuse, R5 ;  /* 0x0000000504057220 */ /* 0x040fe20000400000 */
[----:B------:R-:W-:Y:S01]  /*43a0*/  LDS R39, [R117+UR8] ;  /* 0x0000000875277984 */ /* 0x000fe20008000800 */
[----:B------:R-:W-:Y:S01]  /*43b0*/  FFMA.FTZ R12, R11, R12, -0.36067417263984680176 ;  /* 0xbeb8aa490b0c7423 */ /* 0x000fe2000001000c */
[----:B------:R-:W-:Y:S01]  /*43c0*/  FFMA.FTZ R10, R7, R10, -0.72134751081466674805 ;  /* 0xbf38aa3b070a7423 */ /* 0x000fe2000001000a */
[C---:B------:R-:W-:Y:S01]  /*43d0*/  FMUL R5, R4.reuse, R5 ;  /* 0x0000000504057220 */ /* 0x040fe20000400000 */
[----:B------:R-:W0:Y:S01]  /*43e0*/  LDS R40, [R117+UR8+0x100] ;  /* 0x0001000875287984 */ /* 0x000e220008000800 */
[----:B------:R-:W-:Y:S01]  /*43f0*/  FFMA.FTZ R12, R11, R12, 0.48089820146560668945 ;  /* 0x3ef6384a0b0c7423 */ /* 0x000fe2000001000c */
[----:B------:R-:W-:Y:S01]  /*4400*/  FMUL R10, R7, R10 ;  /* 0x0000000a070a7220 */ /* 0x000fe20000400000 */
[----:B------:R-:W-:Y:S01]  /*4410*/  FFMA.FTZ R5, R4, 1.4426950216293334961, R5 ;  /* 0x3fb8aa3b04057823 */ /* 0x000fe20000010005 */
[----:B------:R-:W-:-:S02]  /*4420*/  IMAD R21, R38, 0x8, R19 ;  /* 0x0000000826157824 */ /* 0x000fc400078e0213 */
[----:B------:R-:W-:Y:S01]  /*4430*/  FFMA.FTZ R12, R11, R12, -0.72134751081466674805 ;  /* 0xbf38aa3b0b0c7423 */ /* 0x000fe2000001000c */
[----:B------:R-:W-:Y:S01]  /*4440*/  FMUL R10, R7, R10 ;  /* 0x0000000a070a7220 */ /* 0x000fe20000400000 */
[----:B------:R-:W-:Y:S01]  /*4450*/  FADD R34, R6, R5 ;  /* 0x0000000506227221 */ /* 0x000fe20000000000 */
[----:B------:R-:W-:Y:S01]  /*4460*/  @P0 FFMA.FTZ R0, R29, R2, +INF ;  /* 0x7f8000001d000423 */ /* 0x000fe20000010002 */
[----:B------:R-:W-:Y:S01]  /*4470*/  FMUL R12, R11, R12 ;  /* 0x0000000c0b0c7220 */ /* 0x000fe20000400000 */
[----:B------:R-:W-:Y:S01]  /*4480*/  FFMA.FTZ R7, R7, 1.4426950216293334961, R10 ;  /* 0x3fb8aa3b07077823 */ /* 0x000fe2000001000a */
[----:B------:R-:W-:Y:S01]  /*4490*/  @P4 IMAD.MOV.U32 R2, RZ, RZ, 0x7f800000 ;  /* 0x7f800000ff024424 */ /* 0x000fe200078e00ff */
[----:B------:R-:W1:Y:S01]  /*44a0*/  LDS R41, [R117+UR8+0x200] ;  /* 0x0002000875297984 */ /* 0x000e620008000800 */
[----:B------:R-:W-:Y:S01]  /*44b0*/  FMUL R12, R11, R12 ;  /* 0x0000000c0b0c7220 */ /* 0x000fe20000400000 */
[----:B------:R-:W-:Y:S02]  /*44c0*/  @P6 IMAD.MOV.U32 R5, RZ, RZ, 0x7f800000 ;  /* 0x7f800000ff056424 */ /* 0x000fe400078e00ff */
[----:B------:R-:W-:Y:S01]  /*44d0*/  FADD R35, R8, R7 ;  /* 0x0000000708237221 */ /* 0x000fe20000000000 */
[----:B------:R-:W-:-:S02]  /*44e0*/  IMAD R3, R159, UR5, RZ ;  /* 0x000000059f037c24 */ /* 0x000fc4000f8e02ff */
[----:B------:R-:W-:Y:S01]  /*44f0*/  FFMA.FTZ R12, R11, 1.4426950216293334961, R12 ;  /* 0x3fb8aa3b0b0c7823 */ /* 0x000fe2000001000c */
[----:B------:R-:W2:Y:S01]  /*4500*/  LDS R42, [R117+UR8+0x300] ;  /* 0x00030008752a7984 */ /* 0x000ea20008000800 */
[----:B------:R-:W3:Y:S01]  /*4510*/  LDC.64 R10, c[0x0][0x228] ;  /* 0x00008a00ff0a7b82 */ /* 0x000ee20000000a00 */
[----:B------:R-:W-:Y:S01]  /*4520*/  IMAD R23, R38, 0x8, R21 ;  /* 0x0000000826177824 */ /* 0x000fe200078e0215 */
[----:B------:R-:W-:Y:S01]  /*4530*/  USHF.R.S32.HI UR5, URZ, 0x1f, UR4 ;  /* 0x0000001f3f057899 */ /* 0x000fe20008011404 */
[----:B------:R-:W-:Y:S01]  /*4540*/  @P4 FFMA.FTZ R34, R33, R2, +INF ;  /* 0x7f80000021224423 */ /* 0x000fe20000010002 */
[----:B------:R-:W-:Y:S01]  /*4550*/  @P6 FFMA.FTZ R35, R28, R5, +INF ;  /* 0x7f8000001c236423 */ /* 0x000fe20000010005 */
[----:B------:R-:W-:Y:S01]  /*4560*/  @P3 IMAD.MOV.U32 R4, RZ, RZ, 0x7f800000 ;  /* 0x7f800000ff043424 */ /* 0x000fe200078e00ff */
[----:B------:R-:W-:Y:S01]  /*4570*/  SHF.R.S32.HI R2, RZ, 0x1f, R3 ;  /* 0x0000001fff027819 */ /* 0x000fe20000011403 */
[----:B------:R-:W-:Y:S02]  /*4580*/  IMAD R25, R38, 0x8, R23 ;  /* 0x0000000826197824 */ /* 0x000fe400078e0217 */
[----:B------:R-:W-:Y:S01]  /*4590*/  FADD R36, R9, R12 ;  /* 0x0000000c09247221 */ /* 0x000fe20000000000 */
[----:B------:R-:W-:Y:S01]  /*45a0*/  @P3 FFMA.FTZ R36, R43, R4, +INF ;  /* 0x7f8000002b243423 */ /* 0x000fe20000010004 */
[----:B------:R-:W-:Y:S01]  /*45b0*/  FSETP.NEU.AND P0, PT, R28, RZ, PT ;  /* 0x000000ff1c00720b */ /* 0x000fe20003f0d000 */
[----:B------:R-:W-:Y:S01]  /*45c0*/  IMAD R27, R38, 0x8, R25 ;  /* 0x00000008261b7824 */ /* 0x000fe200078e0219 */
[----:B------:R-:W-:-:S03]  /*45d0*/  LEA R160, R160, UR8, 0x2 ;  /* 0x00000008a0a07c11 */ /* 0x000fc6000f8e10ff */
[----:B------:R-:W-:-:S04]  /*45e0*/  IMAD R29, R38, 0x8, R27 ;  /* 0x00000008261d7824 */ /* 0x000fc800078e021b */
[----:B------:R-:W-:Y:S01]  /*45f0*/  IMAD R31, R38, 0x8, R29 ;  /* 0x00000008261f7824 */ /* 0x000fe200078e021d */
[----:B0-----:R-:W-:-:S03]  /*4600*/  PRMT R45, R40, 0x7770, RZ ;  /* 0x00007770282d7816 */ /* 0x001fc600000000ff */
[----:B------:R-:W-:Y:S01]  /*4610*/  IMAD R33, R38, 0x8, R31 ;  /* 0x0000000826217824 */ /* 0x000fe200078e021f */
[----:B---3--:R-:W-:Y:S01]  /*4620*/  IADD3 R32, P4, P6, R3, UR4, R10 ;  /* 0x0000000403207c10 */ /* 0x008fe2000fe9e00a */
[----:B------:R-:W-:Y:S01]  /*4630*/  ULDC UR4, c[0x0][0x27c] ;  /* 0x00009f0000047ab9 */ /* 0x000fe20000000800 */
[----:B------:R-:W-:Y:S01]  /*4640*/  PRMT R47, R40, 0x7772, RZ ;  /* 0x00007772282f7816 */ /* 0x000fe200000000ff */
[----:B------:R-:W-:Y:S01]  /*4650*/  IMAD R37, R38, 0x8, R33 ;  /* 0x0000000826257824 */ /* 0x000fe200078e0221 */
[----:B------:R-:W-:Y:S01]  /*4660*/  IADD3.X R44, R2, UR5, R11, P4, P6 ;  /* 0x00000005022c7c10 */ /* 0x000fe2000a7ec40b */
[----:B------:R-:W-:Y:S01]  /*4670*/  UIMAD UR4, UR9, UR4, URZ ;  /* 0x00000004090472a4 */ /* 0x000fe2000f8e023f */
[CC--:B------:R-:W-:Y:S01]  /*4680*/  IADD3 R4, P6, R13.reuse, R32.reuse, RZ ;  /* 0x000000200d047210 */ /* 0x0c0fe20007fde0ff */
[----:B------:R-:W-:Y:S01]  /*4690*/  IMAD R38, R38, 0x8, R37 ;  /* 0x0000000826267824 */ /* 0x000fe200078e0225 */
[-C--:B------:R-:W-:Y:S01]  /*46a0*/  IADD3 R2, P3, R158, R32.reuse, RZ ;  /* 0x000000209e027210 */ /* 0x080fe20007f7e0ff */
[----:B------:R-:W-:Y:S01]  /*46b0*/  USHF.L.U32 UR6, UR4, 0x2, URZ ;  /* 0x0000000204067899 */ /* 0x000fe2000800063f */
[----:B------:R-:W-:Y:S01]  /*46c0*/  IADD3 R6, P4, R14, R32, RZ ;  /* 0x000000200e067210 */ /* 0x000fe20007f9e0ff */
[----:B------:R-:W-:Y:S01]  /*46d0*/  UIMAD.WIDE UR4, UR4, 0x4, URZ ;  /* 0x00000004040478a5 */ /* 0x000fe2000f8e023f */
[----:B------:R-:W-:-:S02]  /*46e0*/  LEA.HI.X.SX32 R5, R13, R44, 0x1, P6 ;  /* 0x0000002c0d057211 */ /* 0x000fc400030f0eff */
[----:B------:R-:W-:Y:S02]  /*46f0*/  LEA.HI.X.SX32 R3, R158, R44, 0x1, P3 ;  /* 0x0000002c9e037211 */ /* 0x000fe400018f0eff */
[-C--:B------:R-:W-:Y:S02]  /*4700*/  IADD3 R10, P6, R16, R32.reuse, RZ ;  /* 0x00000020100a7210 */ /* 0x080fe40007fde0ff */
[----:B------:R-:W-:Y:S02]  /*4710*/  IADD3 R8, P3, R15, R32, RZ ;  /* 0x000000200f087210 */ /* 0x000fe40007f7e0ff */
[----:B------:R-:W-:Y:S02]  /*4720*/  LEA.HI.X.SX32 R7, R14, R44, 0x1, P4 ;  /* 0x0000002c0e077211 */ /* 0x000fe400020f0eff */
[----:B------:R-:W-:Y:S02]  /*4730*/  IADD3 R12, P4, R17, R32, RZ ;  /* 0x00000020110c7210 */ /* 0x000fe40007f9e0ff */
        /* <DEDUP_REMOVED lines=19> */
[-C--:B------:R-:W-:Y:S02]  /*4870*/  LEA.HI.X.SX32 R27, R31, R44.reuse, 0x1, P3 ;  /* 0x0000002c1f1b7211 */ /* 0x080fe400018f0eff */
[----:B------:R-:W-:Y:S02]  /*4880*/  FSETP.NEU.AND P6, PT, R43, RZ, PT ;  /* 0x000000ff2b00720b */ /* 0x000fe40003fcd000 */
[----:B------:R-:W-:Y:S02]  /*4890*/  PRMT R43, R39, 0x7770, RZ ;  /* 0x00007770272b7816 */ /* 0x000fe400000000ff */
[----:B------:R-:W-:Y:S02]  /*48a0*/  LEA.HI.X.SX32 R31, R37, R44, 0x1, P4 ;  /* 0x0000002c251f7211 */ /* 0x000fe400020f0eff */
[----:B------:R-:W-:Y:S01]  /*48b0*/  PRMT R37, R39, 0x7772, RZ ;  /* 0x0000777227257816 */ /* 0x000fe200000000ff */
[----:B------:R0:W-:Y:S01]  /*48c0*/  STG.E.U8 desc[UR10][R2.64], R43 ;  /* 0x0000002b02007986 */ /* 0x0001e2000c10110a */
[----:B-1----:R-:W-:-:S02]  /*48d0*/  PRMT R49, R41, 0x7770, RZ ;  /* 0x0000777029317816 */ /* 0x002fc400000000ff */
[----:B------:R-:W-:Y:S01]  /*48e0*/  PRMT R51, R41, 0x7772, RZ ;  /* 0x0000777229337816 */ /* 0x000fe200000000ff */
[----:B------:R1:W-:Y:S01]  /*48f0*/  STG.E.U8 desc[UR10][R4.64], R37 ;  /* 0x0000002504007986 */ /* 0x0003e2000c10110a */
[----:B--2---:R-:W-:Y:S02]  /*4900*/  PRMT R53, R42, 0x7770, RZ ;  /* 0x000077702a357816 */ /* 0x004fe400000000ff */
[C---:B------:R-:W-:Y:S01]  /*4910*/  IADD3 R32, P3, R38.reuse, R32, RZ ;  /* 0x0000002026207210 */ /* 0x040fe20007f7e0ff */
[----:B------:R2:W-:Y:S03]  /*4920*/  STG.E.U8 desc[UR10][R6.64], R45 ;  /* 0x0000002d06007986 */ /* 0x0005e6000c10110a */
[----:B------:R-:W-:Y:S01]  /*4930*/  LEA.HI.X.SX32 R33, R38, R44, 0x1, P3 ;  /* 0x0000002c26217211 */ /* 0x000fe200018f0eff */
[----:B------:R3:W-:Y:S01]  /*4940*/  STG.E.U8 desc[UR10][R8.64], R47 ;  /* 0x0000002f08007986 */ /* 0x0007e2000c10110a */
[----:B0-----:R-:W-:-:S02]  /*4950*/  PRMT R3, R42, 0x7772, RZ ;  /* 0x000077722a037816 */ /* 0x001fc400000000ff */
[----:B------:R-:W-:Y:S01]  /*4960*/  FSEL R2, R0, -INF , P2 ;  /* 0xff80000000027808 */ /* 0x000fe20001000000 */
[----:B------:R0:W-:Y:S01]  /*4970*/  STG.E.U8 desc[UR10][R10.64], R49 ;  /* 0x000000310a007986 */ /* 0x0001e2000c10110a */
[C---:B-1----:R-:W-:Y:S02]  /*4980*/  PRMT R5, R39.reuse, 0x7771, RZ ;  /* 0x0000777127057816 */ /* 0x042fe400000000ff */
[----:B------:R-:W-:Y:S01]  /*4990*/  PRMT R39, R39, 0x7773, RZ ;  /* 0x0000777327277816 */ /* 0x000fe200000000ff */
[----:B------:R1:W-:Y:S01]  /*49a0*/  STG.E.U8 desc[UR10][R12.64], R51 ;  /* 0x000000330c007986 */ /* 0x0003e2000c10110a */
[C---:B--2---:R-:W-:Y:S02]  /*49b0*/  PRMT R7, R40.reuse, 0x7771, RZ ;  /* 0x0000777128077816 */ /* 0x044fe400000000ff */
[----:B------:R-:W-:Y:S01]  /*49c0*/  FSEL R0, R35, -INF , P0 ;  /* 0xff80000023007808 */ /* 0x000fe20000000000 */
[----:B------:R2:W-:Y:S01]  /*49d0*/  STG.E.U8 desc[UR10][R14.64], R53 ;  /* 0x000000350e007986 */ /* 0x0005e2000c10110a */
[----:B---3--:R-:W-:Y:S01]  /*49e0*/  PRMT R9, R40, 0x7773, RZ ;  /* 0x0000777328097816 */ /* 0x008fe200000000ff */
[----:B------:R-:W-:-:S02]  /*49f0*/  FFMA R8, R2, 0.69314718246459960938, R97 ;  /* 0x3f31721802087823 */ /* 0x000fc40000000061 */
[----:B------:R3:W-:Y:S01]  /*4a00*/  STG.E.U8 desc[UR10][R16.64], R3 ;  /* 0x0000000310007986 */ /* 0x0007e2000c10110a */
[C---:B0-----:R-:W-:Y:S01]  /*4a10*/  PRMT R11, R41.reuse, 0x7771, RZ ;  /* 0x00007771290b7816 */ /* 0x041fe200000000ff */
[----:B------:R-:W-:Y:S01]  /*4a20*/  FFMA R10, R0, 0.69314718246459960938, R99 ;  /* 0x3f317218000a7823 */ /* 0x000fe20000000063 */
[----:B------:R-:W-:Y:S01]  /*4a30*/  PRMT R41, R41, 0x7773, RZ ;  /* 0x0000777329297816 */ /* 0x000fe200000000ff */
[----:B------:R0:W-:Y:S01]  /*4a40*/  STG.E.U8 desc[UR10][R18.64], R5 ;  /* 0x0000000512007986 */ /* 0x0001e2000c10110a */
[----:B-1----:R-:W-:Y:S01]  /*4a50*/  PRMT R13, R42, 0x7771, RZ ;  /* 0x000077712a0d7816 */ /* 0x002fe200000000ff */
[----:B------:R-:W-:Y:S02]  /*4a60*/  IMAD.HI R0, R159, 0x4, RZ ;  /* 0x000000049f007827 */ /* 0x000fe400078e02ff */
[----:B------:R-:W-:Y:S01]  /*4a70*/  STG.E.U8 desc[UR10][R20.64], R39 ;  /* 0x0000002714007986 */ /* 0x000fe2000c10110a */
[----:B--2---:R-:W1:Y:S03]  /*4a80*/  LDC.64 R14, c[0x0][0x230] ;  /* 0x00008c00ff0e7b82 */ /* 0x004e660000000a00 */
[----:B------:R-:W-:Y:S01]  /*4a90*/  STG.E.U8 desc[UR10][R22.64], R7 ;  /* 0x0000000716007986 */ /* 0x000fe2000c10110a */
[----:B---3--:R-:W-:-:S02]  /*4aa0*/  FSEL R3, R34, -INF , P1 ;  /* 0xff80000022037808 */ /* 0x008fc40000800000 */
[----:B0-----:R-:W-:Y:S01]  /*4ab0*/  FSEL R5, R36, -INF , P6 ;  /* 0xff80000024057808 */ /* 0x001fe20003000000 */
[----:B------:R0:W-:Y:S04]  /*4ac0*/  STG.E.U8 desc[UR10][R24.64], R9 ;  /* 0x0000000918007986 */ /* 0x0001e8000c10110a */
[----:B------:R2:W-:Y:S04]  /*4ad0*/  STG.E.U8 desc[UR10][R26.64], R11 ;  /* 0x0000000b1a007986 */ /* 0x0005e8000c10110a */
[----:B------:R3:W-:Y:S04]  /*4ae0*/  STG.E.U8 desc[UR10][R28.64], R41 ;  /* 0x000000291c007986 */ /* 0x0007e8000c10110a */
[----:B------:R3:W-:Y:S01]  /*4af0*/  STG.E.U8 desc[UR10][R30.64], R13 ;  /* 0x0000000d1e007986 */ /* 0x0007e2000c10110a */
[----:B0-----:R-:W-:Y:S01]  /*4b00*/  FFMA R9, R3, 0.69314718246459960938, R96 ;  /* 0x3f31721803097823 */ /* 0x001fe20000000060 */
[----:B------:R-:W-:-:S02]  /*4b10*/  IMAD.SHL.U32 R3, R159, 0x4, RZ ;  /* 0x000000049f037824 */ /* 0x000fc400078e00ff */
[----:B--2---:R-:W-:Y:S01]  /*4b20*/  FFMA R11, R5, 0.69314718246459960938, R98 ;  /* 0x3f317218050b7823 */ /* 0x004fe20000000062 */
[----:B------:R-:W-:Y:S02]  /*4b30*/  PRMT R5, R42, 0x7773, RZ ;  /* 0x000077732a057816 */ /* 0x000fe400000000ff */
[----:B-1----:R-:W-:-:S03]  /*4b40*/  IADD3 R2, P0, P1, R3, UR6, R14 ;  /* 0x0000000603027c10 */ /* 0x002fc6000f91e00e */
[----:B------:R3:W-:Y:S01]  /*4b50*/  STG.E.U8 desc[UR10][R32.64], R5 ;  /* 0x0000000520007986 */ /* 0x0007e2000c10110a */
[----:B------:R-:W-:Y:S01]  /*4b60*/  IADD3.X R3, R0, UR5, R15, P0, P1 ;  /* 0x0000000500037c10 */ /* 0x000fe200087e240f */
[----:B------:R-:W-:Y:S06]  /*4b70*/  BAR.SYNC.DEFER_BLOCKING 0x0 ;  /* 0x0000000000007b1d */ /* 0x000fec0000010000 */
[----:B------:R3:W-:Y:S02]  /*4b80*/  STS.128 [R160], R8 ;  /* 0x00000008a0007388 */ /* 0x0007e40000000c00 */
[----:B------:R-:W-:Y:S06]  /*4b90*/  BAR.SYNC.DEFER_BLOCKING 0x0 ;  /* 0x0000000000007b1d */ /* 0x000fec0000010000 */
[----:B------:R-:W-:Y:S05]  /*4ba0*/  @P5 EXIT ;  /* 0x000000000000594d */ /* 0x000fea0003800000 */
[----:B---3--:R-:W0:Y:S04]  /*4bb0*/  LDS R5, [R118] ;  /* 0x0000000076057984 */ /* 0x008e280000000800 */
[----:B0-----:R-:W-:Y:S01]  /*4bc0*/  STG.E desc[UR10][R2.64], R5 ;  /* 0x0000000502007986 */ /* 0x001fe2000c10190a */
[----:B------:R-:W-:Y:S05]  /*4bd0*/  EXIT ;  /* 0x000000000000794d */ /* 0x000fea0003800000 */
.L_x_2:
[----:B------:R-:W-:-:S00]  /*4be0*/  BRA `(.L_x_2) ;  /* 0xfffffffc00fc7947 */ /* 0x000fc0000383ffff */
[----:B------:R-:W-:-:S00]  /*4bf0*/  NOP ;  /* 0x0000000000007918 */ /* 0x000fc00000000000 */
        /* <DEDUP_REMOVED lines=8> */
.L_x_3:


//--------------------- .nv.global.init           --------------------------
	.section	.nv.global.init,"aw",@progbits
.nv.global.init:
	.type		_$_str,@object
	.size		_$_str,(.L_0 - _$_str)
_$_str:
        /*0000*/ 	.byte	0x5f, 0x5f, 0x43, 0x55, 0x44, 0x41, 0x5f, 0x46, 0x54, 0x5a, 0x00
.L_0:


//--------------------- .nv.shared.attn_fwd       --------------------------
	.section	.nv.shared.attn_fwd,"aw",@nobits
	.sectionflags	@""
	.align	16
	.zero		1024


//--------------------- .nv.shared.reserved.0     --------------------------
	.section	.nv.shared.reserved.0,"aw",@nobits
	.weak		__nv_reservedSMEM_offset_0_alias
	.size		__nv_reservedSMEM_offset_0_alias, 0, 0
	.other		__nv_reservedSMEM_offset_0_alias,@"STO_CUDA_RESERVED_SHARED STV_DEFAULT"
__nv_reservedSMEM_offset_0_alias:
	.zero		0


//--------------------- .nv.constant0.attn_fwd    --------------------------
	.section	.nv.constant0.attn_fwd,"a",@progbits
	.sectionflags	@""
	.align	4
.nv.constant0.attn_fwd:
	.zero		664


//--------------------- SYMBOLS --------------------------

	.type		.nv.reservedSmem.offset0,@object
	.size		.nv.reservedSmem.offset0,0x4
